	.target	sm_90a

	.elftype	@"ET_EXEC"


//--------------------- .note.nv.tkinfo           --------------------------
	.section	.note.nv.tkinfo,"",@"SHT_NOTE"
	.sectionflags	@"SHF_NOTE_NV_TKINFO"
	.tkinfo
        /*0018*/ 	.word	0x00000002
        /*0030*/ 	.string	""
        /*0030*/ 	.string	"ptxas"
        /*0030*/ 	.string	"Cuda compilation tools, release 13.0, V13.0.88"
        /*0030*/ 	.string	"Build cuda_13.0.r13.0/compiler.36424714_0"
        /*0030*/ 	.string	"-arch sm_90a -m 64 "



//--------------------- .note.nv.cuinfo           --------------------------
	.section	.note.nv.cuinfo,"",@"SHT_NOTE"
	.sectionflags	@"SHF_NOTE_NV_CUINFO"
        /*0018*/ 	.short	0x0002
        /*001a*/ 	.short	0x005a
        /*001c*/ 	.short	0x0082
	.zero		2


//--------------------- .nv.info                  --------------------------
	.section	.nv.info,"",@"SHT_CUDA_INFO"
	.align	4


	//----- nvinfo : EIATTR_REGCOUNT
	.align		4
        /*0000*/ 	.byte	0x04, 0x2f
        /*0002*/ 	.short	(.L_12 - .L_11)
	.align		4
.L_11:
        /*0004*/ 	.word	index@(_ZN7cutlass13device_kernelINS_4gemm6kernel13GemmUniversalIN4cute5tupleIJiiiiEEENS1_10collective13CollectiveMmaINS1_37MainloopSm90TmaGmmaWarpSpecializedFP8ILi6ENS5_IJNS4_1CILi1EEESB_SB_EEENS1_32KernelTmaWarpSpecializedPingpongEEENS5_IJNSA_ILi64EEENSA_ILi80EEENSA_ILi256EEEEEENS_12float_e4m3_tENS5_IJlSB_lEEESJ_SK_NS4_8TiledMMAINS4_8MMA_AtomIJNS4_4SM904GMMA30MMA_64x16x32_F32E4M3E4M3_SS_TNILNSO_7ScaleInE1ELSQ_1EEEEEENS4_6LayoutISC_NS5_IJNSA_ILi0EEESU_SU_EEEEENS5_IJNS4_10UnderscoreESX_SX_EEEEENS4_13SM90_TMA_LOADENS4_14ComposedLayoutINS4_7SwizzleILi3ELi4ELi3EEENS4_18smem_ptr_flag_bitsILi8EEENST_INS5_IJNSA_ILi8EEENSA_ILi128EEEEEENS5_IJS17_SB_EEEEEEEvNS4_8identityES10_S1B_vS1C_EENS_8epilogue10collective6detail29Sm90TmaWarpSpecializedAdapterINS1F_15DefaultEpilogueISJ_SK_SK_NS1E_6thread17LinearCombinationISJ_Li1EffLNS1J_9ScaleType4KindE0ELNS_15FloatRoundStyleE2ESJ_EENS1_15EpilogueDefaultEEEEEvvEEEEvNT_6ParamsE)
        /*0008*/ 	.word	0x000000a8


	//----- nvinfo : EIATTR_FRAME_SIZE
	.align		4
.L_12:
        /*000c*/ 	.byte	0x04, 0x11
        /*000e*/ 	.short	(.L_14 - .L_13)
	.align		4
.L_13:
        /*0010*/ 	.word	index@(_ZN7cutlass13device_kernelINS_4gemm6kernel13GemmUniversalIN4cute5tupleIJiiiiEEENS1_10collective13CollectiveMmaINS1_37MainloopSm90TmaGmmaWarpSpecializedFP8ILi6ENS5_IJNS4_1CILi1EEESB_SB_EEENS1_32KernelTmaWarpSpecializedPingpongEEENS5_IJNSA_ILi64EEENSA_ILi80EEENSA_ILi256EEEEEENS_12float_e4m3_tENS5_IJlSB_lEEESJ_SK_NS4_8TiledMMAINS4_8MMA_AtomIJNS4_4SM904GMMA30MMA_64x16x32_F32E4M3E4M3_SS_TNILNSO_7ScaleInE1ELSQ_1EEEEEENS4_6LayoutISC_NS5_IJNSA_ILi0EEESU_SU_EEEEENS5_IJNS4_10UnderscoreESX_SX_EEEEENS4_13SM90_TMA_LOADENS4_14ComposedLayoutINS4_7SwizzleILi3ELi4ELi3EEENS4_18smem_ptr_flag_bitsILi8EEENST_INS5_IJNSA_ILi8EEENSA_ILi128EEEEEENS5_IJS17_SB_EEEEEEEvNS4_8identityES10_S1B_vS1C_EENS_8epilogue10collective6detail29Sm90TmaWarpSpecializedAdapterINS1F_15DefaultEpilogueISJ_SK_SK_NS1E_6thread17LinearCombinationISJ_Li1EffLNS1J_9ScaleType4KindE0ELNS_15FloatRoundStyleE2ESJ_EENS1_15EpilogueDefaultEEEEEvvEEEEvNT_6ParamsE)
        /*0014*/ 	.word	0x00000000


	//----- nvinfo : EIATTR_MIN_STACK_SIZE
	.align		4
.L_14:
        /*0018*/ 	.byte	0x04, 0x12
        /*001a*/ 	.short	(.L_16 - .L_15)
	.align		4
.L_15:
        /*001c*/ 	.word	index@(_ZN7cutlass13device_kernelINS_4gemm6kernel13GemmUniversalIN4cute5tupleIJiiiiEEENS1_10collective13CollectiveMmaINS1_37MainloopSm90TmaGmmaWarpSpecializedFP8ILi6ENS5_IJNS4_1CILi1EEESB_SB_EEENS1_32KernelTmaWarpSpecializedPingpongEEENS5_IJNSA_ILi64EEENSA_ILi80EEENSA_ILi256EEEEEENS_12float_e4m3_tENS5_IJlSB_lEEESJ_SK_NS4_8TiledMMAINS4_8MMA_AtomIJNS4_4SM904GMMA30MMA_64x16x32_F32E4M3E4M3_SS_TNILNSO_7ScaleInE1ELSQ_1EEEEEENS4_6LayoutISC_NS5_IJNSA_ILi0EEESU_SU_EEEEENS5_IJNS4_10UnderscoreESX_SX_EEEEENS4_13SM90_TMA_LOADENS4_14ComposedLayoutINS4_7SwizzleILi3ELi4ELi3EEENS4_18smem_ptr_flag_bitsILi8EEENST_INS5_IJNSA_ILi8EEENSA_ILi128EEEEEENS5_IJS17_SB_EEEEEEEvNS4_8identityES10_S1B_vS1C_EENS_8epilogue10collective6detail29Sm90TmaWarpSpecializedAdapterINS1F_15DefaultEpilogueISJ_SK_SK_NS1E_6thread17LinearCombinationISJ_Li1EffLNS1J_9ScaleType4KindE0ELNS_15FloatRoundStyleE2ESJ_EENS1_15EpilogueDefaultEEEEEvvEEEEvNT_6ParamsE)
        /*0020*/ 	.word	0x00000000
.L_16:


//--------------------- .nv.compat                --------------------------
	.section	.nv.compat,"",@"SHT_CUDA_COMPAT_INFO"
	.align	4
        /*0000*/ 	.byte	0x02, 0x09, 0x01, 0x00, 0x02, 0x02, 0x04, 0x00, 0x02, 0x05, 0x05, 0x00, 0x03, 0x07, 0x01, 0x01
        /*0010*/ 	.byte	0x02, 0x03, 0x01, 0x00, 0x02, 0x06, 0x01, 0x00, 0x04, 0x0b, 0x08, 0x00, 0x00, 0x00, 0x00, 0x00
        /*0020*/ 	.byte	0x00, 0x00, 0x00, 0x00


//--------------------- .nv.info._ZN7cutlass13device_kernelINS_4gemm6kernel13GemmUniversalIN4cute5tupleIJiiiiEEENS1_10collective13CollectiveMmaINS1_37MainloopSm90TmaGmmaWarpSpecializedFP8ILi6ENS5_IJNS4_1CILi1EEESB_SB_EEENS1_32KernelTmaWarpSpecializedPingpongEEENS5_IJNSA_ILi64EEENSA_ILi80EEENSA_ILi256EEEEEENS_12float_e4m3_tENS5_IJlSB_lEEESJ_SK_NS4_8TiledMMAINS4_8MMA_AtomIJNS4_4SM904GMMA30MMA_64x16x32_F32E4M3E4M3_SS_TNILNSO_7ScaleInE1ELSQ_1EEEEEENS4_6LayoutISC_NS5_IJNSA_ILi0EEESU_SU_EEEEENS5_IJNS4_10UnderscoreESX_SX_EEEEENS4_13SM90_TMA_LOADENS4_14ComposedLayoutINS4_7SwizzleILi3ELi4ELi3EEENS4_18smem_ptr_flag_bitsILi8EEENST_INS5_IJNSA_ILi8EEENSA_ILi128EEEEEENS5_IJS17_SB_EEEEEEEvNS4_8identityES10_S1B_vS1C_EENS_8epilogue10collective6detail29Sm90TmaWarpSpecializedAdapterINS1F_15DefaultEpilogueISJ_SK_SK_NS1E_6thread17LinearCombinationISJ_Li1EffLNS1J_9ScaleType4KindE0ELNS_15FloatRoundStyleE2ESJ_EENS1_15EpilogueDefaultEEEEEvvEEEEvNT_6ParamsE --------------------------
	.section	.nv.info._ZN7cutlass13device_kernelINS_4gemm6kernel13GemmUniversalIN4cute5tupleIJiiiiEEENS1_10collective13CollectiveMmaINS1_37MainloopSm90TmaGmmaWarpSpecializedFP8ILi6ENS5_IJNS4_1CILi1EEESB_SB_EEENS1_32KernelTmaWarpSpecializedPingpongEEENS5_IJNSA_ILi64EEENSA_ILi80EEENSA_ILi256EEEEEENS_12float_e4m3_tENS5_IJlSB_lEEESJ_SK_NS4_8TiledMMAINS4_8MMA_AtomIJNS4_4SM904GMMA30MMA_64x16x32_F32E4M3E4M3_SS_TNILNSO_7ScaleInE1ELSQ_1EEEEEENS4_6LayoutISC_NS5_IJNSA_ILi0EEESU_SU_EEEEENS5_IJNS4_10UnderscoreESX_SX_EEEEENS4_13SM90_TMA_LOADENS4_14ComposedLayoutINS4_7SwizzleILi3ELi4ELi3EEENS4_18smem_ptr_flag_bitsILi8EEENST_INS5_IJNSA_ILi8EEENSA_ILi128EEEEEENS5_IJS17_SB_EEEEEEEvNS4_8identityES10_S1B_vS1C_EENS_8epilogue10collective6detail29Sm90TmaWarpSpecializedAdapterINS1F_15DefaultEpilogueISJ_SK_SK_NS1E_6thread17LinearCombinationISJ_Li1EffLNS1J_9ScaleType4KindE0ELNS_15FloatRoundStyleE2ESJ_EENS1_15EpilogueDefaultEEEEEvvEEEEvNT_6ParamsE,"",@"SHT_CUDA_INFO"
	.sectionflags	@""
	.align	4


	//----- nvinfo : EIATTR_CUDA_API_VERSION
	.align		4
        /*0000*/ 	.byte	0x04, 0x37
        /*0002*/ 	.short	(.L_18 - .L_17)
.L_17:
        /*0004*/ 	.word	0x00000082


	//----- nvinfo : EIATTR_KPARAM_INFO
	.align		4
.L_18:
        /*0008*/ 	.byte	0x04, 0x17
        /*000a*/ 	.short	(.L_20 - .L_19)
.L_19:
        /*000c*/ 	.word	0x00000000
        /*0010*/ 	.short	0x0000
        /*0012*/ 	.short	0x0070
        /*0014*/ 	.byte	0x00, 0xf0, 0x01, 0x10


	//----- nvinfo : EIATTR_SPARSE_MMA_MASK
	.align		4
.L_20:
        /*0018*/ 	.byte	0x03, 0x50
        /*001a*/ 	.short	0x0000


	//----- nvinfo : EIATTR_MAXREG_COUNT
	.align		4
        /*001c*/ 	.byte	0x03, 0x1b
        /*001e*/ 	.short	0x00a8


	//----- nvinfo : EIATTR_NUM_BARRIERS
	.align		4
        /*0020*/ 	.byte	0x02, 0x4c
        /*0022*/ 	.byte	0x01
	.zero		1


	//----- nvinfo : EIATTR_MERCURY_ISA_VERSION
	.align		4
        /*0024*/ 	.byte	0x03, 0x5f
        /*0026*/ 	.short	0x0101


	//----- nvinfo : EIATTR_INT_WARP_WIDE_INSTR_OFFSETS
	.align		4
        /*0028*/ 	.byte	0x04, 0x31
        /*002a*/ 	.short	(.L_22 - .L_21)


	//   ....[0]....
.L_21:
        /*002c*/ 	.word	0x00000460


	//   ....[1]....
        /*0030*/ 	.word	0x00000480


	//   ....[2]....
        /*0034*/ 	.word	0x00000500


	//   ....[3]....
        /*0038*/ 	.word	0x00000510


	//   ....[4]....
        /*003c*/ 	.word	0x00000520


	//   ....[5]....
        /*0040*/ 	.word	0x00000540


	//   ....[6]....
        /*0044*/ 	.word	0x000005c0


	//   ....[7]....
        /*0048*/ 	.word	0x000005e0


	//----- nvinfo : EIATTR_COOP_GROUP_MASK_REGIDS
	.align		4
.L_22:
        /*004c*/ 	.byte	0x04, 0x29
        /*004e*/ 	.short	(.L_24 - .L_23)


	//   ....[0]....
.L_23:
        /*0050*/ 	.word	0xffffffff


	//   ....[1]....
        /*0054*/ 	.word	0xffffffff


	//   ....[2]....
        /*0058*/ 	.word	0xffffffff


	//   ....[3]....
        /*005c*/ 	.word	0xffffffff


	//   ....[4]....
        /*0060*/ 	.word	0xffffffff


	//   ....[5]....
        /*0064*/ 	.word	0xffffffff


	//----- nvinfo : EIATTR_COOP_GROUP_INSTR_OFFSETS
	.align		4
.L_24:
        /*0068*/ 	.byte	0x04, 0x28
        /*006a*/ 	.short	(.L_26 - .L_25)


	//   ....[0]....
.L_25:
        /*006c*/ 	.word	0x00000060


	//   ....[1]....
        /*0070*/ 	.word	0x00000070


	//   ....[2]....
        /*0074*/ 	.word	0x00000130


	//   ....[3]....
        /*0078*/ 	.word	0x00000300


	//   ....[4]....
        /*007c*/ 	.word	0x00000340


	//   ....[5]....
        /*0080*/ 	.word	0x00000380


	//----- nvinfo : EIATTR_REG_RECONFIG
	.align		4
.L_26:
        /*0084*/ 	.byte	0x01, 0x54
	.zero		2


	//----- nvinfo : EIATTR_MBARRIER_INSTR_OFFSETS
	.align		4
        /*0088*/ 	.byte	0x04, 0x39
        /*008a*/ 	.short	(.L_28 - .L_27)


	//   ....[0]....
.L_27:
        /*008c*/ 	.word	0x00000230
        /*0090*/ 	.word	0x000000ff
        /*0094*/ 	.word	0x00000000
        /*0098*/ 	.short	0x0100
        /*009a*/ 	.byte	0x08
	.zero		1


	//   ....[1]....
        /*009c*/ 	.word	0x00000240
        /*00a0*/ 	.word	0x000000ff
        /*00a4*/ 	.word	0x00000030
        /*00a8*/ 	.short	0x0100
        /*00aa*/ 	.byte	0x08
	.zero		1


	//   ....[2]....
        /*00ac*/ 	.word	0x00000250
        /*00b0*/ 	.word	0x000000ff
        /*00b4*/ 	.word	0x00000008
        /*00b8*/ 	.short	0x0100
        /*00ba*/ 	.byte	0x08
	.zero		1


	//   ....[3]....
        /*00bc*/ 	.word	0x00000260
        /*00c0*/ 	.word	0x000000ff
        /*00c4*/ 	.word	0x00000038
        /*00c8*/ 	.short	0x0100
        /*00ca*/ 	.byte	0x08
	.zero		1


	//   ....[4]....
        /*00cc*/ 	.word	0x00000270
        /*00d0*/ 	.word	0x000000ff
        /*00d4*/ 	.word	0x00000010
        /*00d8*/ 	.short	0x0100
        /*00da*/ 	.byte	0x08
	.zero		1


	//   ....[5]....
        /*00dc*/ 	.word	0x00000280
        /*00e0*/ 	.word	0x000000ff
        /*00e4*/ 	.word	0x00000040
        /*00e8*/ 	.short	0x0100
        /*00ea*/ 	.byte	0x08
	.zero		1


	//   ....[6]....
        /*00ec*/ 	.word	0x00000290
        /*00f0*/ 	.word	0x000000ff
        /*00f4*/ 	.word	0x00000018
        /*00f8*/ 	.short	0x0100
        /*00fa*/ 	.byte	0x08
	.zero		1


	//   ....[7]....
        /*00fc*/ 	.word	0x000002a0
        /*0100*/ 	.word	0x000000ff
        /*0104*/ 	.word	0x00000048
        /*0108*/ 	.short	0x0100
        /*010a*/ 	.byte	0x08
	.zero		1


	//   ....[8]....
        /*010c*/ 	.word	0x000002b0
        /*0110*/ 	.word	0x000000ff
        /*0114*/ 	.word	0x00000020
        /*0118*/ 	.short	0x0100
        /*011a*/ 	.byte	0x08
	.zero		1


	//   ....[9]....
        /*011c*/ 	.word	0x000002c0
        /*0120*/ 	.word	0x000000ff
        /*0124*/ 	.word	0x00000050
        /*0128*/ 	.short	0x0100
        /*012a*/ 	.byte	0x08
	.zero		1


	//   ....[10]....
        /*012c*/ 	.word	0x000002d0
        /*0130*/ 	.word	0x000000ff
        /*0134*/ 	.word	0x00000028
        /*0138*/ 	.short	0x0100
        /*013a*/ 	.byte	0x08
	.zero		1


	//   ....[11]....
        /*013c*/ 	.word	0x000002e0
        /*0140*/ 	.word	0x000000ff
        /*0144*/ 	.word	0x00000058
        /*0148*/ 	.short	0x0100
        /*014a*/ 	.byte	0x08
	.zero		1


	//   ....[12]....
        /*014c*/ 	.word	0x00000610
        /*0150*/ 	.word	0x000000ff
        /*0154*/ 	.word	0x00000090
        /*0158*/ 	.short	0x0100
        /*015a*/ 	.byte	0x08
	.zero		1


	//   ....[13]....
        /*015c*/ 	.word	0x00000660
        /*0160*/ 	.word	0x000000ff
        /*0164*/ 	.word	0x00000098
        /*0168*/ 	.short	0x0100
        /*016a*/ 	.byte	0x08
	.zero		1


	//   ....[14]....
        /*016c*/ 	.word	0x00000680
        /*0170*/ 	.word	0x000000ff
        /*0174*/ 	.word	0x00000070
        /*0178*/ 	.short	0x0100
        /*017a*/ 	.byte	0x09
	.zero		1


	//   ....[15]....
        /*017c*/ 	.word	0x00000690
        /*0180*/ 	.word	0x000000ff
        /*0184*/ 	.word	0x00000078
        /*0188*/ 	.short	0x0100
        /*018a*/ 	.byte	0x09
	.zero		1


	//   ....[16]....
        /*018c*/ 	.word	0x000006a0
        /*0190*/ 	.word	0x000000ff
        /*0194*/ 	.word	0x00000080
        /*0198*/ 	.short	0x0100
        /*019a*/ 	.byte	0x09
	.zero		1


	//   ....[17]....
        /*019c*/ 	.word	0x000006b0
        /*01a0*/ 	.word	0x000000ff
        /*01a4*/ 	.word	0x00000088
        /*01a8*/ 	.short	0x0100
        /*01aa*/ 	.byte	0x09
	.zero		1


	//   ....[18]....
        /*01ac*/ 	.word	0x00001460
        /*01b0*/ 	.word	0x000000ff
        /*01b4*/ 	.word	0xfffffff8
        /*01b8*/ 	.short	0x010a
        /*01ba*/ 	.byte	0x0b
	.zero		1


	//   ....[19]....
        /*01bc*/ 	.word	0x000017b0
        /*01c0*/ 	.word	0x000000ff
        /*01c4*/ 	.word	0x00000000
        /*01c8*/ 	.short	0x010a
        /*01ca*/ 	.byte	0x05
	.zero		1


	//   ....[20]....
        /*01cc*/ 	.word	0x000017f0
        /*01d0*/ 	.word	0x000000ff
        /*01d4*/ 	.word	0x00000000
        /*01d8*/ 	.short	0x010a
        /*01da*/ 	.byte	0x05
	.zero		1


	//   ....[21]....
        /*01dc*/ 	.word	0x000028a0
        /*01e0*/ 	.word	0x000000ff
        /*01e4*/ 	.word	0x00000000
        /*01e8*/ 	.short	0x010a
        /*01ea*/ 	.byte	0x14
	.zero		1


	//   ....[22]....
        /*01ec*/ 	.word	0x000028e0
        /*01f0*/ 	.word	0x000000ff
        /*01f4*/ 	.word	0x00000000
        /*01f8*/ 	.short	0x010a
        /*01fa*/ 	.byte	0x14
	.zero		1


	//   ....[23]....
        /*01fc*/ 	.word	0x000037c0
        /*0200*/ 	.word	0x000000ff
        /*0204*/ 	.word	0x00000000
        /*0208*/ 	.short	0x0101
        /*020a*/ 	.byte	0x13
	.zero		1


	//   ....[24]....
        /*020c*/ 	.word	0x00003bb0
        /*0210*/ 	.word	0x0000000f
        /*0214*/ 	.word	0x00000000
        /*0218*/ 	.short	0x0101
        /*021a*/ 	.byte	0x09
	.zero		1


	//   ....[25]....
        /*021c*/ 	.word	0x00003c90
        /*0220*/ 	.word	0x000000ff
        /*0224*/ 	.word	0x00000000
        /*0228*/ 	.short	0x0101
        /*022a*/ 	.byte	0x05
	.zero		1


	//   ....[26]....
        /*022c*/ 	.word	0x00003d40
        /*0230*/ 	.word	0x000000ff
        /*0234*/ 	.word	0x00000008
        /*0238*/ 	.short	0x010a
        /*023a*/ 	.byte	0x0b
	.zero		1


	//   ....[27]....
        /*023c*/ 	.word	0x00006ea0
        /*0240*/ 	.word	0x00000004
        /*0244*/ 	.word	0x00000000
        /*0248*/ 	.short	0x0101
        /*024a*/ 	.byte	0x09
	.zero		1


	//   ....[28]....
        /*024c*/ 	.word	0x00007780
        /*0250*/ 	.word	0x00000013
        /*0254*/ 	.word	0x00000030
        /*0258*/ 	.short	0x010a
        /*025a*/ 	.byte	0x3f
	.zero		1


	//   ....[29]....
        /*025c*/ 	.word	0x00007bb0
        /*0260*/ 	.word	0x0000000a
        /*0264*/ 	.word	0x00000098
        /*0268*/ 	.short	0x0101
        /*026a*/ 	.byte	0x3f
	.zero		1


	//   ....[30]....
        /*026c*/ 	.word	0x00008310
        /*0270*/ 	.word	0x00000005
        /*0274*/ 	.word	0x00000000
        /*0278*/ 	.short	0x010a
        /*027a*/ 	.byte	0x3f
	.zero		1


	//   ....[31]....
        /*027c*/ 	.word	0x00008390
        /*0280*/ 	.word	0x00000007
        /*0284*/ 	.word	0x00000000
        /*0288*/ 	.short	0x010a
        /*028a*/ 	.byte	0x3f
	.zero		1


	//   ....[32]....
        /*028c*/ 	.word	0x00008420
        /*0290*/ 	.word	0x00000006
        /*0294*/ 	.word	0x00000000
        /*0298*/ 	.short	0x010a
        /*029a*/ 	.byte	0x3f
	.zero		1


	//   ....[33]....
        /*029c*/ 	.word	0x000084b0
        /*02a0*/ 	.word	0x00000009
        /*02a4*/ 	.word	0x00000000
        /*02a8*/ 	.short	0x010a
        /*02aa*/ 	.byte	0x3f
	.zero		1


	//   ....[34]....
        /*02ac*/ 	.word	0x00008540
        /*02b0*/ 	.word	0x00000006
        /*02b4*/ 	.word	0x00000000
        /*02b8*/ 	.short	0x010a
        /*02ba*/ 	.byte	0x3f
	.zero		1


	//   ....[35]....
        /*02bc*/ 	.word	0x000085d0
        /*02c0*/ 	.word	0x00000003
        /*02c4*/ 	.word	0x00000000
        /*02c8*/ 	.short	0x010a
        /*02ca*/ 	.byte	0x3f
	.zero		1


	//   ....[36]....
        /*02cc*/ 	.word	0x00008640
        /*02d0*/ 	.word	0x0000000f
        /*02d4*/ 	.word	0xfffffff8
        /*02d8*/ 	.short	0x010a
        /*02da*/ 	.byte	0x3f
	.zero		1


	//   ....[37]....
        /*02dc*/ 	.word	0x000086a0
        /*02e0*/ 	.word	0x0000000f
        /*02e4*/ 	.word	0x00000000
        /*02e8*/ 	.short	0x010a
        /*02ea*/ 	.byte	0x3f
	.zero		1


	//   ....[38]....
        /*02ec*/ 	.word	0x00008700
        /*02f0*/ 	.word	0x00000010
        /*02f4*/ 	.word	0x00000000
        /*02f8*/ 	.short	0x010a
        /*02fa*/ 	.byte	0x3f
	.zero		1


	//   ....[39]....
        /*02fc*/ 	.word	0x00008760
        /*0300*/ 	.word	0x0000000f
        /*0304*/ 	.word	0x00000008
        /*0308*/ 	.short	0x010a
        /*030a*/ 	.byte	0x3f
	.zero		1


	//   ....[40]....
        /*030c*/ 	.word	0x00008830
        /*0310*/ 	.word	0x00000013
        /*0314*/ 	.word	0x00000030
        /*0318*/ 	.short	0x010a
        /*031a*/ 	.byte	0x3f
	.zero		1


	//   ....[41]....
        /*031c*/ 	.word	0x00008910
        /*0320*/ 	.word	0x00000005
        /*0324*/ 	.word	0x00000000
        /*0328*/ 	.short	0x010a
        /*032a*/ 	.byte	0x3f
	.zero		1


	//   ....[42]....
        /*032c*/ 	.word	0x00008960
        /*0330*/ 	.word	0x00000007
        /*0334*/ 	.word	0x00000000
        /*0338*/ 	.short	0x010a
        /*033a*/ 	.byte	0x3f
	.zero		1


	//   ....[43]....
        /*033c*/ 	.word	0x000089b0
        /*0340*/ 	.word	0x00000006
        /*0344*/ 	.word	0x00000000
        /*0348*/ 	.short	0x010a
        /*034a*/ 	.byte	0x3f
	.zero		1


	//   ....[44]....
        /*034c*/ 	.word	0x00008a00
        /*0350*/ 	.word	0x00000009
        /*0354*/ 	.word	0x00000000
        /*0358*/ 	.short	0x010a
        /*035a*/ 	.byte	0x3f
	.zero		1


	//   ....[45]....
        /*035c*/ 	.word	0x00008a50
        /*0360*/ 	.word	0x00000006
        /*0364*/ 	.word	0x00000000
        /*0368*/ 	.short	0x010a
        /*036a*/ 	.byte	0x3f
	.zero		1


	//----- nvinfo : EIATTR_NUM_MBARRIERS
	.align		4
.L_28:
        /*036c*/ 	.byte	0x03, 0x38
        /*036e*/ 	.short	0x0012


	//----- nvinfo : EIATTR_EXIT_INSTR_OFFSETS
	.align		4
        /*0370*/ 	.byte	0x04, 0x1c
        /*0372*/ 	.short	(.L_30 - .L_29)


	//   ....[0]....
.L_29:
        /*0374*/ 	.word	0x00001190


	//   ....[1]....
        /*0378*/ 	.word	0x000011f0


	//   ....[2]....
        /*037c*/ 	.word	0x000074b0


	//   ....[3]....
        /*0380*/ 	.word	0x000074e0


	//   ....[4]....
        /*0384*/ 	.word	0x00008620


	//----- nvinfo : EIATTR_MAX_THREADS
	.align		4
.L_30:
        /*0388*/ 	.byte	0x04, 0x05
        /*038a*/ 	.short	(.L_32 - .L_31)
.L_31:
        /*038c*/ 	.word	0x00000180
        /*0390*/ 	.word	0x00000001
        /*0394*/ 	.word	0x00000001


	//----- nvinfo : EIATTR_CRS_STACK_SIZE
	.align		4
.L_32:
        /*0398*/ 	.byte	0x04, 0x1e
        /*039a*/ 	.short	(.L_34 - .L_33)
.L_33:
        /*039c*/ 	.word	0x00000000


	//----- nvinfo : EIATTR_CBANK_PARAM_SIZE
	.align		4
.L_34:
        /*03a0*/ 	.byte	0x03, 0x19
        /*03a2*/ 	.short	0x0470


	//----- nvinfo : EIATTR_PARAM_CBANK
	.align		4
        /*03a4*/ 	.byte	0x04, 0x0a
        /*03a6*/ 	.short	(.L_36 - .L_35)
	.align		4
.L_35:
        /*03a8*/ 	.word	index@(.nv.constant0._ZN7cutlass13device_kernelINS_4gemm6kernel13GemmUniversalIN4cute5tupleIJiiiiEEENS1_10collective13CollectiveMmaINS1_37MainloopSm90TmaGmmaWarpSpecializedFP8ILi6ENS5_IJNS4_1CILi1EEESB_SB_EEENS1_32KernelTmaWarpSpecializedPingpongEEENS5_IJNSA_ILi64EEENSA_ILi80EEENSA_ILi256EEEEEENS_12float_e4m3_tENS5_IJlSB_lEEESJ_SK_NS4_8TiledMMAINS4_8MMA_AtomIJNS4_4SM904GMMA30MMA_64x16x32_F32E4M3E4M3_SS_TNILNSO_7ScaleInE1ELSQ_1EEEEEENS4_6LayoutISC_NS5_IJNSA_ILi0EEESU_SU_EEEEENS5_IJNS4_10UnderscoreESX_SX_EEEEENS4_13SM90_TMA_LOADENS4_14ComposedLayoutINS4_7SwizzleILi3ELi4ELi3EEENS4_18smem_ptr_flag_bitsILi8EEENST_INS5_IJNSA_ILi8EEENSA_ILi128EEEEEENS5_IJS17_SB_EEEEEEEvNS4_8identityES10_S1B_vS1C_EENS_8epilogue10collective6detail29Sm90TmaWarpSpecializedAdapterINS1F_15DefaultEpilogueISJ_SK_SK_NS1E_6thread17LinearCombinationISJ_Li1EffLNS1J_9ScaleType4KindE0ELNS_15FloatRoundStyleE2ESJ_EENS1_15EpilogueDefaultEEEEEvvEEEEvNT_6ParamsE)
        /*03ac*/ 	.short	0x0210
        /*03ae*/ 	.short	0x0470


	//----- nvinfo : EIATTR_SW_WAR
	.align		4
.L_36:
        /*03b0*/ 	.byte	0x04, 0x36
        /*03b2*/ 	.short	(.L_38 - .L_37)
.L_37:
        /*03b4*/ 	.word	0x00000008
.L_38:


//--------------------- .nv.callgraph             --------------------------
	.section	.nv.callgraph,"",@"SHT_CUDA_CALLGRAPH"
	.align	4
	.sectionentsize	8
	.align		4
        /*0000*/ 	.word	0x00000000
	.align		4
        /*0004*/ 	.word	0xffffffff
	.align		4
        /*0008*/ 	.word	0x00000000
	.align		4
        /*000c*/ 	.word	0xfffffffe
	.align		4
        /*0010*/ 	.word	0x00000000
	.align		4
        /*0014*/ 	.word	0xfffffffd
	.align		4
        /*0018*/ 	.word	0x00000000
	.align		4
        /*001c*/ 	.word	0xfffffffc


//--------------------- .nv.constant4             --------------------------
	.section	.nv.constant4,"a",@progbits
	.align	8
	.align		8
.nv.constant4:
        /*0000*/ 	.dword	_ZN40_INTERNAL_2201d541_4_k_cu_47d68e32_170084cuda3std3__45__cpo5beginE
	.align		8
        /*0008*/ 	.dword	_ZN40_INTERNAL_2201d541_4_k_cu_47d68e32_170084cuda3std3__45__cpo3endE
	.align		8
        /*0010*/ 	.dword	_ZN40_INTERNAL_2201d541_4_k_cu_47d68e32_170084cuda3std3__45__cpo6cbeginE
	.align		8
        /*0018*/ 	.dword	_ZN40_INTERNAL_2201d541_4_k_cu_47d68e32_170084cuda3std3__45__cpo4cendE
	.align		8
        /*0020*/ 	.dword	_ZN40_INTERNAL_2201d541_4_k_cu_47d68e32_170084cuda3std3__442_GLOBAL__N__2201d541_4_k_cu_47d68e32_170086ignoreE
	.align		8
        /*0028*/ 	.dword	_ZN40_INTERNAL_2201d541_4_k_cu_47d68e32_170084cuda3std3__419piecewise_constructE
	.align		8
        /*0030*/ 	.dword	_ZN40_INTERNAL_2201d541_4_k_cu_47d68e32_170084cuda3std3__48in_placeE
	.align		8
        /*0038*/ 	.dword	_ZN40_INTERNAL_2201d541_4_k_cu_47d68e32_170084cuda3std6ranges3__45__cpo4swapE
	.align		8
        /*0040*/ 	.dword	_ZN40_INTERNAL_2201d541_4_k_cu_47d68e32_170084cuda3std6ranges3__45__cpo9iter_moveE
	.align		8
        /*0048*/ 	.dword	_ZN40_INTERNAL_2201d541_4_k_cu_47d68e32_170084cute7productE
	.align		8
        /*0050*/ 	.dword	_ZN40_INTERNAL_2201d541_4_k_cu_47d68e32_170084cute1_E


//--------------------- .text._ZN7cutlass13device_kernelINS_4gemm6kernel13GemmUniversalIN4cute5tupleIJiiiiEEENS1_10collective13CollectiveMmaINS1_37MainloopSm90TmaGmmaWarpSpecializedFP8ILi6ENS5_IJNS4_1CILi1EEESB_SB_EEENS1_32KernelTmaWarpSpecializedPingpongEEENS5_IJNSA_ILi64EEENSA_ILi80EEENSA_ILi256EEEEEENS_12float_e4m3_tENS5_IJlSB_lEEESJ_SK_NS4_8TiledMMAINS4_8MMA_AtomIJNS4_4SM904GMMA30MMA_64x16x32_F32E4M3E4M3_SS_TNILNSO_7ScaleInE1ELSQ_1EEEEEENS4_6LayoutISC_NS5_IJNSA_ILi0EEESU_SU_EEEEENS5_IJNS4_10UnderscoreESX_SX_EEEEENS4_13SM90_TMA_LOADENS4_14ComposedLayoutINS4_7SwizzleILi3ELi4ELi3EEENS4_18smem_ptr_flag_bitsILi8EEENST_INS5_IJNSA_ILi8EEENSA_ILi128EEEEEENS5_IJS17_SB_EEEEEEEvNS4_8identityES10_S1B_vS1C_EENS_8epilogue10collective6detail29Sm90TmaWarpSpecializedAdapterINS1F_15DefaultEpilogueISJ_SK_SK_NS1E_6thread17LinearCombinationISJ_Li1EffLNS1J_9ScaleType4KindE0ELNS_15FloatRoundStyleE2ESJ_EENS1_15EpilogueDefaultEEEEEvvEEEEvNT_6ParamsE --------------------------
	.section	.text._ZN7cutlass13device_kernelINS_4gemm6kernel13GemmUniversalIN4cute5tupleIJiiiiEEENS1_10collective13CollectiveMmaINS1_37MainloopSm90TmaGmmaWarpSpecializedFP8ILi6ENS5_IJNS4_1CILi1EEESB_SB_EEENS1_32KernelTmaWarpSpecializedPingpongEEENS5_IJNSA_ILi64EEENSA_ILi80EEENSA_ILi256EEEEEENS_12float_e4m3_tENS5_IJlSB_lEEESJ_SK_NS4_8TiledMMAINS4_8MMA_AtomIJNS4_4SM904GMMA30MMA_64x16x32_F32E4M3E4M3_SS_TNILNSO_7ScaleInE1ELSQ_1EEEEEENS4_6LayoutISC_NS5_IJNSA_ILi0EEESU_SU_EEEEENS5_IJNS4_10UnderscoreESX_SX_EEEEENS4_13SM90_TMA_LOADENS4_14ComposedLayoutINS4_7SwizzleILi3ELi4ELi3EEENS4_18smem_ptr_flag_bitsILi8EEENST_INS5_IJNSA_ILi8EEENSA_ILi128EEEEEENS5_IJS17_SB_EEEEEEEvNS4_8identityES10_S1B_vS1C_EENS_8epilogue10collective6detail29Sm90TmaWarpSpecializedAdapterINS1F_15DefaultEpilogueISJ_SK_SK_NS1E_6thread17LinearCombinationISJ_Li1EffLNS1J_9ScaleType4KindE0ELNS_15FloatRoundStyleE2ESJ_EENS1_15EpilogueDefaultEEEEEvvEEEEvNT_6ParamsE,"ax",@progbits
	.align	128
.text._ZN7cutlass13device_kernelINS_4gemm6kernel13GemmUniversalIN4cute5tupleIJiiiiEEENS1_10collective13CollectiveMmaINS1_37MainloopSm90TmaGmmaWarpSpecializedFP8ILi6ENS5_IJNS4_1CILi1EEESB_SB_EEENS1_32KernelTmaWarpSpecializedPingpongEEENS5_IJNSA_ILi64EEENSA_ILi80EEENSA_ILi256EEEEEENS_12float_e4m3_tENS5_IJlSB_lEEESJ_SK_NS4_8TiledMMAINS4_8MMA_AtomIJNS4_4SM904GMMA30MMA_64x16x32_F32E4M3E4M3_SS_TNILNSO_7ScaleInE1ELSQ_1EEEEEENS4_6LayoutISC_NS5_IJNSA_ILi0EEESU_SU_EEEEENS5_IJNS4_10UnderscoreESX_SX_EEEEENS4_13SM90_TMA_LOADENS4_14ComposedLayoutINS4_7SwizzleILi3ELi4ELi3EEENS4_18smem_ptr_flag_bitsILi8EEENST_INS5_IJNSA_ILi8EEENSA_ILi128EEEEEENS5_IJS17_SB_EEEEEEEvNS4_8identityES10_S1B_vS1C_EENS_8epilogue10collective6detail29Sm90TmaWarpSpecializedAdapterINS1F_15DefaultEpilogueISJ_SK_SK_NS1E_6thread17LinearCombinationISJ_Li1EffLNS1J_9ScaleType4KindE0ELNS_15FloatRoundStyleE2ESJ_EENS1_15EpilogueDefaultEEEEEvvEEEEvNT_6ParamsE:
        .type           _ZN7cutlass13device_kernelINS_4gemm6kernel13GemmUniversalIN4cute5tupleIJiiiiEEENS1_10collective13CollectiveMmaINS1_37MainloopSm90TmaGmmaWarpSpecializedFP8ILi6ENS5_IJNS4_1CILi1EEESB_SB_EEENS1_32KernelTmaWarpSpecializedPingpongEEENS5_IJNSA_ILi64EEENSA_ILi80EEENSA_ILi256EEEEEENS_12float_e4m3_tENS5_IJlSB_lEEESJ_SK_NS4_8TiledMMAINS4_8MMA_AtomIJNS4_4SM904GMMA30MMA_64x16x32_F32E4M3E4M3_SS_TNILNSO_7ScaleInE1ELSQ_1EEEEEENS4_6LayoutISC_NS5_IJNSA_ILi0EEESU_SU_EEEEENS5_IJNS4_10UnderscoreESX_SX_EEEEENS4_13SM90_TMA_LOADENS4_14ComposedLayoutINS4_7SwizzleILi3ELi4ELi3EEENS4_18smem_ptr_flag_bitsILi8EEENST_INS5_IJNSA_ILi8EEENSA_ILi128EEEEEENS5_IJS17_SB_EEEEEEEvNS4_8identityES10_S1B_vS1C_EENS_8epilogue10collective6detail29Sm90TmaWarpSpecializedAdapterINS1F_15DefaultEpilogueISJ_SK_SK_NS1E_6thread17LinearCombinationISJ_Li1EffLNS1J_9ScaleType4KindE0ELNS_15FloatRoundStyleE2ESJ_EENS1_15EpilogueDefaultEEEEEvvEEEEvNT_6ParamsE,@function
        .size           _ZN7cutlass13device_kernelINS_4gemm6kernel13GemmUniversalIN4cute5tupleIJiiiiEEENS1_10collective13CollectiveMmaINS1_37MainloopSm90TmaGmmaWarpSpecializedFP8ILi6ENS5_IJNS4_1CILi1EEESB_SB_EEENS1_32KernelTmaWarpSpecializedPingpongEEENS5_IJNSA_ILi64EEENSA_ILi80EEENSA_ILi256EEEEEENS_12float_e4m3_tENS5_IJlSB_lEEESJ_SK_NS4_8TiledMMAINS4_8MMA_AtomIJNS4_4SM904GMMA30MMA_64x16x32_F32E4M3E4M3_SS_TNILNSO_7ScaleInE1ELSQ_1EEEEEENS4_6LayoutISC_NS5_IJNSA_ILi0EEESU_SU_EEEEENS5_IJNS4_10UnderscoreESX_SX_EEEEENS4_13SM90_TMA_LOADENS4_14ComposedLayoutINS4_7SwizzleILi3ELi4ELi3EEENS4_18smem_ptr_flag_bitsILi8EEENST_INS5_IJNSA_ILi8EEENSA_ILi128EEEEEENS5_IJS17_SB_EEEEEEEvNS4_8identityES10_S1B_vS1C_EENS_8epilogue10collective6detail29Sm90TmaWarpSpecializedAdapterINS1F_15DefaultEpilogueISJ_SK_SK_NS1E_6thread17LinearCombinationISJ_Li1EffLNS1J_9ScaleType4KindE0ELNS_15FloatRoundStyleE2ESJ_EENS1_15EpilogueDefaultEEEEEvvEEEEvNT_6ParamsE,(.L_x_160 - _ZN7cutlass13device_kernelINS_4gemm6kernel13GemmUniversalIN4cute5tupleIJiiiiEEENS1_10collective13CollectiveMmaINS1_37MainloopSm90TmaGmmaWarpSpecializedFP8ILi6ENS5_IJNS4_1CILi1EEESB_SB_EEENS1_32KernelTmaWarpSpecializedPingpongEEENS5_IJNSA_ILi64EEENSA_ILi80EEENSA_ILi256EEEEEENS_12float_e4m3_tENS5_IJlSB_lEEESJ_SK_NS4_8TiledMMAINS4_8MMA_AtomIJNS4_4SM904GMMA30MMA_64x16x32_F32E4M3E4M3_SS_TNILNSO_7ScaleInE1ELSQ_1EEEEEENS4_6LayoutISC_NS5_IJNSA_ILi0EEESU_SU_EEEEENS5_IJNS4_10UnderscoreESX_SX_EEEEENS4_13SM90_TMA_LOADENS4_14ComposedLayoutINS4_7SwizzleILi3ELi4ELi3EEENS4_18smem_ptr_flag_bitsILi8EEENST_INS5_IJNSA_ILi8EEENSA_ILi128EEEEEENS5_IJS17_SB_EEEEEEEvNS4_8identityES10_S1B_vS1C_EENS_8epilogue10collective6detail29Sm90TmaWarpSpecializedAdapterINS1F_15DefaultEpilogueISJ_SK_SK_NS1E_6thread17LinearCombinationISJ_Li1EffLNS1J_9ScaleType4KindE0ELNS_15FloatRoundStyleE2ESJ_EENS1_15EpilogueDefaultEEEEEvvEEEEvNT_6ParamsE)
        .other          _ZN7cutlass13device_kernelINS_4gemm6kernel13GemmUniversalIN4cute5tupleIJiiiiEEENS1_10collective13CollectiveMmaINS1_37MainloopSm90TmaGmmaWarpSpecializedFP8ILi6ENS5_IJNS4_1CILi1EEESB_SB_EEENS1_32KernelTmaWarpSpecializedPingpongEEENS5_IJNSA_ILi64EEENSA_ILi80EEENSA_ILi256EEEEEENS_12float_e4m3_tENS5_IJlSB_lEEESJ_SK_NS4_8TiledMMAINS4_8MMA_AtomIJNS4_4SM904GMMA30MMA_64x16x32_F32E4M3E4M3_SS_TNILNSO_7ScaleInE1ELSQ_1EEEEEENS4_6LayoutISC_NS5_IJNSA_ILi0EEESU_SU_EEEEENS5_IJNS4_10UnderscoreESX_SX_EEEEENS4_13SM90_TMA_LOADENS4_14ComposedLayoutINS4_7SwizzleILi3ELi4ELi3EEENS4_18smem_ptr_flag_bitsILi8EEENST_INS5_IJNSA_ILi8EEENSA_ILi128EEEEEENS5_IJS17_SB_EEEEEEEvNS4_8identityES10_S1B_vS1C_EENS_8epilogue10collective6detail29Sm90TmaWarpSpecializedAdapterINS1F_15DefaultEpilogueISJ_SK_SK_NS1E_6thread17LinearCombinationISJ_Li1EffLNS1J_9ScaleType4KindE0ELNS_15FloatRoundStyleE2ESJ_EENS1_15EpilogueDefaultEEEEEvvEEEEvNT_6ParamsE,@"STO_CUDA_ENTRY STV_DEFAULT"
_ZN7cutlass13device_kernelINS_4gemm6kernel13GemmUniversalIN4cute5tupleIJiiiiEEENS1_10collective13CollectiveMmaINS1_37MainloopSm90TmaGmmaWarpSpecializedFP8ILi6ENS5_IJNS4_1CILi1EEESB_SB_EEENS1_32KernelTmaWarpSpecializedPingpongEEENS5_IJNSA_ILi64EEENSA_ILi80EEENSA_ILi256EEEEEENS_12float_e4m3_tENS5_IJlSB_lEEESJ_SK_NS4_8TiledMMAINS4_8MMA_AtomIJNS4_4SM904GMMA30MMA_64x16x32_F32E4M3E4M3_SS_TNILNSO_7ScaleInE1ELSQ_1EEEEEENS4_6LayoutISC_NS5_IJNSA_ILi0EEESU_SU_EEEEENS5_IJNS4_10UnderscoreESX_SX_EEEEENS4_13SM90_TMA_LOADENS4_14ComposedLayoutINS4_7SwizzleILi3ELi4ELi3EEENS4_18smem_ptr_flag_bitsILi8EEENST_INS5_IJNSA_ILi8EEENSA_ILi128EEEEEENS5_IJS17_SB_EEEEEEEvNS4_8identityES10_S1B_vS1C_EENS_8epilogue10collective6detail29Sm90TmaWarpSpecializedAdapterINS1F_15DefaultEpilogueISJ_SK_SK_NS1E_6thread17LinearCombinationISJ_Li1EffLNS1J_9ScaleType4KindE0ELNS_15FloatRoundStyleE2ESJ_EENS1_15EpilogueDefaultEEEEEvvEEEEvNT_6ParamsE:
[----:B------:R-:W-:Y:S01]  /*0000*/  LDC R1, c[0x0][0x28] ;  /* 0x00000a00ff017b82 */ /* 0x000fe20000000800 */
[----:B------:R-:W0:Y:S01]  /*0010*/  S2R R11, SR_TID.X ;  /* 0x00000000000b7919 */ /* 0x000e220000002100 */
[----:B------:R-:W-:Y:S01]  /*0020*/  ELECT P0, URZ, PT ;  /* 0x00000000003f782f */ /* 0x000fe20003800000 */
[----:B------:R-:W-:Y:S01]  /*0030*/  BSSY B0, `(.L_x_0) ;  /* 0x000000f000007945 */ /* 0x000fe20003800000 */
[--C-:B0-----:R-:W-:Y:S02]  /*0040*/  SHF.R.U32.HI R0, RZ, 0x5, R11.reuse ;  /* 0x00000005ff007819 */ /* 0x101fe4000001160b */
[----:B------:R-:W-:-:S03]  /*0050*/  SHF.R.U32.HI R4, RZ, 0x7, R11 ;  /* 0x00000007ff047819 */ /* 0x000fc6000001160b */
[----:B------:R-:W0:Y:S04]  /*0060*/  SHFL.IDX PT, R2, R0, RZ, 0x1f ;  /* 0x00001fff00027589 */ /* 0x000e2800000e0000 */
[----:B------:R1:W2:Y:S01]  /*0070*/  SHFL.IDX PT, R5, R4, RZ, 0x1f ;  /* 0x00001fff04057589 */ /* 0x0002a200000e0000 */
[----:B0-----:R-:W-:-:S13]  /*0080*/  ISETP.NE.OR P0, PT, R2, RZ, !P0 ;  /* 0x000000ff0200720c */ /* 0x001fda0004705670 */
[----:B-12---:R-:W-:Y:S05]  /*0090*/  @P0 BRA `(.L_x_1) ;  /* 0x0000000000200947 */ /* 0x006fea0003800000 */
[----:B------:R-:W-:Y:S02]  /*00a0*/  ULDC.64 UR4, c[0x0][0x198] ;  /* 0x0000660000047ab9 */ /* 0x000fe40000000a00 */
[----:B------:R-:W-:Y:S02]  /*00b0*/  UIADD3 UR6, UP0, UR4, 0xf0, URZ ;  /* 0x000000f004067890 */ /* 0x000fe4000ff1e03f */
[----:B------:R-:W-:Y:S02]  /*00c0*/  UIADD3 UR4, UP1, UR4, 0x1f0, URZ ;  /* 0x000001f004047890 */ /* 0x000fe4000ff3e03f */
[----:B------:R-:W-:Y:S02]  /*00d0*/  UIADD3.X UR7, URZ, UR5, URZ, UP0, !UPT ;  /* 0x000000053f077290 */ /* 0x000fe400087fe43f */
[----:B------:R-:W-:-:S07]  /*00e0*/  UIADD3.X UR5, URZ, UR5, URZ, UP1, !UPT ;  /* 0x000000053f057290 */ /* 0x000fce0008ffe43f */
[----:B------:R0:W-:Y:S02]  /*00f0*/  UTMACCTL.PF [UR6] ;  /* 0x00000000060079b9 */ /* 0x0001e40008040000 */
[----:B------:R0:W-:Y:S02]  /*0100*/  UTMACCTL.PF [UR4] ;  /* 0x00000000040079b9 */ /* 0x0001e40008040000 */
[----:B0-----:R-:W-:Y:S01]  /*0110*/  NOP ;  /* 0x0000000000007918 */ /* 0x001fe20000000000 */
.L_x_1:
[----:B------:R-:W-:Y:S05]  /*0120*/  BSYNC B0 ;  /* 0x0000000000007941 */ /* 0x000fea0003800000 */
.L_x_0:
[----:B------:R-:W0:Y:S02]  /*0130*/  SHFL.IDX PT, R3, R0, RZ, 0x1f ;  /* 0x00001fff00037589 */ /* 0x000e2400000e0000 */
[----:B0-----:R-:W-:-:S13]  /*0140*/  ISETP.NE.AND P0, PT, R3, RZ, PT ;  /* 0x000000ff0300720c */ /* 0x001fda0003f05270 */
[----:B------:R-:W-:Y:S05]  /*0150*/  @P0 BRA `(.L_x_2) ;  /* 0x0000000000680947 */ /* 0x000fea0003800000 */
[----:B------:R-:W0:Y:S01]  /*0160*/  S2UR UR8, SR_CgaCtaId ;  /* 0x00000000000879c3 */ /* 0x000e220000008800 */
[----:B------:R-:W-:Y:S01]  /*0170*/  UMOV UR4, 0x400 ;  /* 0x0000040000047882 */ /* 0x000fe20000000000 */
[----:B------:R-:W-:Y:S01]  /*0180*/  UMOV UR5, 0x1 ;  /* 0x0000000100057882 */ /* 0x000fe20000000000 */
[----:B------:R-:W-:Y:S01]  /*0190*/  UMOV UR6, 0x80 ;  /* 0x0000008000067882 */ /* 0x000fe20000000000 */
[----:B------:R-:W-:Y:S01]  /*01a0*/  ELECT P0, URZ, PT ;  /* 0x00000000003f782f */ /* 0x000fe20003800000 */
[----:B------:R-:W-:-:S04]  /*01b0*/  UIADD3 UR6, -UR6, 0x100000, URZ ;  /* 0x0010000006067890 */ /* 0x000fc8000fffe13f */
[----:B------:R-:W-:Y:S02]  /*01c0*/  USHF.L.U32 UR7, UR6, 0xb, URZ ;  /* 0x0000000b06077899 */ /* 0x000fe4000800063f */
[----:B------:R-:W-:Y:S02]  /*01d0*/  USHF.L.U32 UR6, UR6, 0x1, URZ ;  /* 0x0000000106067899 */ /* 0x000fe4000800063f */
[----:B0-----:R-:W-:Y:S02]  /*01e0*/  ULEA UR8, UR8, UR4, 0x18 ;  /* 0x0000000408087291 */ /* 0x001fe4000f8ec03f */
[----:B------:R-:W-:-:S04]  /*01f0*/  UIADD3 UR4, -UR5, 0x100000, URZ ;  /* 0x0010000005047890 */ /* 0x000fc8000fffe13f */
[----:B------:R-:W-:Y:S02]  /*0200*/  USHF.L.U32 UR5, UR4, 0xb, URZ ;  /* 0x0000000b04057899 */ /* 0x000fe4000800063f */
[----:B------:R-:W-:Y:S01]  /*0210*/  USHF.L.U32 UR4, UR4, 0x1, URZ ;  /* 0x0000000104047899 */ /* 0x000fe2000800063f */
[----:B------:R-:W0:Y:S11]  /*0220*/  FENCE.VIEW.ASYNC.S ;  /* 0x00000000000073c6 */ /* 0x000e360000000000 */
[----:B0-----:R0:W1:Y:S01]  /*0230*/  SYNCS.EXCH.64 URZ, [UR8], UR4 ;  /* 0x00000004083f75b2 */ /* 0x0010620008000100 */
[----:B------:R0:W2:Y:S01]  /*0240*/  SYNCS.EXCH.64 URZ, [UR8+0x30], UR6 ;  /* 0x00003006083f75b2 */ /* 0x0000a20008000100 */
[----:B------:R0:W3:Y:S01]  /*0250*/  SYNCS.EXCH.64 URZ, [UR8+0x8], UR4 ;  /* 0x00000804083f75b2 */ /* 0x0000e20008000100 */
[----:B------:R0:W4:Y:S01]  /*0260*/  SYNCS.EXCH.64 URZ, [UR8+0x38], UR6 ;  /* 0x00003806083f75b2 */ /* 0x0001220008000100 */
[----:B------:R0:W0:Y:S01]  /*0270*/  SYNCS.EXCH.64 URZ, [UR8+0x10], UR4 ;  /* 0x00001004083f75b2 */ /* 0x0000220008000100 */
[----:B------:R0:W0:Y:S01]  /*0280*/  SYNCS.EXCH.64 URZ, [UR8+0x40], UR6 ;  /* 0x00004006083f75b2 */ /* 0x0000220008000100 */
[----:B------:R0:W0:Y:S01]  /*0290*/  SYNCS.EXCH.64 URZ, [UR8+0x18], UR4 ;  /* 0x00001804083f75b2 */ /* 0x0000220008000100 */
[----:B------:R0:W0:Y:S01]  /*02a0*/  SYNCS.EXCH.64 URZ, [UR8+0x48], UR6 ;  /* 0x00004806083f75b2 */ /* 0x0000220008000100 */
[----:B------:R0:W0:Y:S01]  /*02b0*/  SYNCS.EXCH.64 URZ, [UR8+0x20], UR4 ;  /* 0x00002004083f75b2 */ /* 0x0000220008000100 */
[----:B------:R0:W0:Y:S01]  /*02c0*/  SYNCS.EXCH.64 URZ, [UR8+0x50], UR6 ;  /* 0x00005006083f75b2 */ /* 0x0000220008000100 */
[----:B------:R0:W0:Y:S01]  /*02d0*/  SYNCS.EXCH.64 URZ, [UR8+0x28], UR4 ;  /* 0x00002804083f75b2 */ /* 0x0000220008000100 */
[----:B------:R0:W0:Y:S01]  /*02e0*/  SYNCS.EXCH.64 URZ, [UR8+0x58], UR6 ;  /* 0x00005806083f75b2 */ /* 0x0000220008000100 */
[----:B------:R-:W-:Y:S01]  /*02f0*/  NOP ;  /* 0x0000000000007918 */ /* 0x000fe20000000000 */
.L_x_2:
[----:B------:R-:W5:Y:S01]  /*0300*/  SHFL.IDX PT, R6, R0, RZ, 0x1f ;  /* 0x00001fff00067589 */ /* 0x000f6200000e0000 */
[----:B------:R-:W-:Y:S01]  /*0310*/  ELECT P0, URZ, PT ;  /* 0x00000000003f782f */ /* 0x000fe20003800000 */
[----:B------:R-:W-:Y:S01]  /*0320*/  NOP ;  /* 0x0000000000007918 */ /* 0x000fe20000000000 */
[----:B------:R-:W-:Y:S01]  /*0330*/  ELECT P1, URZ, PT ;  /* 0x00000000003f782f */ /* 0x000fe20003820000 */
[----:B------:R1:W2:Y:S01]  /*0340*/  SHFL.IDX PT, R3, R0, RZ, 0x1f ;  /* 0x00001fff00037589 */ /* 0x0002a200000e0000 */
[----:B0-----:R-:W-:Y:S01]  /*0350*/  UMOV UR4, 0x20 ;  /* 0x0000002000047882 */ /* 0x001fe20000000000 */
[----:B------:R-:W-:Y:S01]  /*0360*/  UMOV UR11, 0x80 ;  /* 0x00000080000b7882 */ /* 0x000fe20000000000 */
[----:B------:R-:W-:Y:S01]  /*0370*/  ULDC.64 UR12, c[0x0][0x598] ;  /* 0x00016600000c7ab9 */ /* 0x000fe20000000a00 */
[----:B------:R-:W0:Y:S01]  /*0380*/  SHFL.IDX PT, R4, R4, RZ, 0x1f ;  /* 0x00001fff04047589 */ /* 0x000e2200000e0000 */
[----:B------:R-:W-:Y:S01]  /*0390*/  NOP ;  /* 0x0000000000007918 */ /* 0x000fe20000000000 */
[----:B------:R-:W-:Y:S01]  /*03a0*/  VIADD R33, R5, 0xffffffff ;  /* 0xffffffff05217836 */ /* 0x000fe20000000000 */
[----:B------:R-:W-:Y:S01]  /*03b0*/  ULDC.64 UR24, c[0x0][0x208] ;  /* 0x0000820000187ab9 */ /* 0x000fe20000000a00 */
[----:B-1----:R-:W-:-:S02]  /*03c0*/  SHF.R.S32.HI R0, RZ, 0x1f, R11 ;  /* 0x0000001fff007819 */ /* 0x002fc4000001140b */
[----:B------:R-:W-:Y:S02]  /*03d0*/  ISETP.NE.AND P2, PT, R5, RZ, PT ;  /* 0x000000ff0500720c */ /* 0x000fe40003f45270 */
[----:B------:R-:W-:Y:S02]  /*03e0*/  LEA.HI R0, R0, R11, RZ, 0x7 ;  /* 0x0000000b00007211 */ /* 0x000fe400078f38ff */
[----:B------:R-:W-:Y:S02]  /*03f0*/  ISETP.GE.U32.AND P3, PT, R33, 0x2, PT ;  /* 0x000000022100780c */ /* 0x000fe40003f66070 */
[----:B------:R-:W-:Y:S02]  /*0400*/  LOP3.LUT R0, R0, 0xffffff80, RZ, 0xc0, !PT ;  /* 0xffffff8000007812 */ /* 0x000fe400078ec0ff */
[----:B-----5:R-:W-:-:S03]  /*0410*/  ISETP.NE.OR P0, PT, R6, RZ, !P0 ;  /* 0x000000ff0600720c */ /* 0x020fc60004705670 */
[----:B------:R-:W-:Y:S01]  /*0420*/  IMAD.IADD R10, R11, 0x1, -R0 ;  /* 0x000000010b0a7824 */ /* 0x000fe200078e0a00 */
[----:B--2---:R-:W-:Y:S02]  /*0430*/  ISETP.NE.OR P1, PT, R3, RZ, !P1 ;  /* 0x000000ff0300720c */ /* 0x004fe40004f25670 */
[----:B------:R-:W-:-:S04]  /*0440*/  SHF.R.S32.HI R3, RZ, 0x1f, R2 ;  /* 0x0000001fff037819 */ /* 0x000fc80000011402 */
[----:B------:R-:W-:-:S03]  /*0450*/  LEA.HI R3, R3, R2, RZ, 0x2 ;  /* 0x0000000203037211 */ /* 0x000fc600078f10ff */
[----:B------:R-:W-:Y:S01]  /*0460*/  VOTEU.ALL UP0, P0 ;  /* 0x00000000003f7886 */ /* 0x000fe20000000000 */
[----:B------:R-:W-:-:S03]  /*0470*/  LOP3.LUT R3, R3, 0xfffffffc, RZ, 0xc0, !PT ;  /* 0xfffffffc03037812 */ /* 0x000fc600078ec0ff */
[----:B------:R-:W-:Y:S01]  /*0480*/  VOTEU.ALL UP1, P1 ;  /* 0x00000000003f7886 */ /* 0x000fe20000820000 */
[----:B------:R-:W1:Y:S01]  /*0490*/  @!UP0 S2UR UR7, SR_CgaCtaId ;  /* 0x00000000000789c3 */ /* 0x000e620000008800 */
[----:B------:R-:W-:Y:S01]  /*04a0*/  @!UP0 UMOV UR6, 0x400 ;  /* 0x0000040000068882 */ /* 0x000fe20000000000 */
[----:B------:R-:W-:-:S04]  /*04b0*/  @!UP0 UIADD3 UR4, -UR4, 0x100000, URZ ;  /* 0x0010000004048890 */ /* 0x000fc8000fffe13f */
[----:B------:R-:W-:Y:S02]  /*04c0*/  @!UP0 USHF.L.U32 UR5, UR4, 0xb, URZ ;  /* 0x0000000b04058899 */ /* 0x000fe4000800063f */
[----:B------:R-:W-:Y:S01]  /*04d0*/  @!UP0 USHF.L.U32 UR4, UR4, 0x1, URZ ;  /* 0x0000000104048899 */ /* 0x000fe2000800063f */
[----:B------:R-:W-:Y:S01]  /*04e0*/  IMAD.IADD R20, R2, 0x1, -R3 ;  /* 0x0000000102147824 */ /* 0x000fe200078e0a03 */
[----:B------:R-:W-:Y:S01]  /*04f0*/  @!UP1 UMOV UR9, 0x400 ;  /* 0x0000040000099882 */ /* 0x000fe20000000000 */
[----:B------:R-:W-:Y:S01]  /*0500*/  VOTEU.ALL UP2, P1 ;  /* 0x00000000003f7886 */ /* 0x000fe20000840000 */
[----:B------:R-:W-:Y:S01]  /*0510*/  VOTEU.ALL UP3, P1 ;  /* 0x00000000003f7886 */ /* 0x000fe20000860000 */
[----:B------:R-:W-:Y:S01]  /*0520*/  VOTEU.ALL UP4, P1 ;  /* 0x00000000003f7886 */ /* 0x000fe20000880000 */
[----:B------:R-:W2:Y:S01]  /*0530*/  @!UP1 S2UR UR10, SR_CgaCtaId ;  /* 0x00000000000a99c3 */ /* 0x000ea20000008800 */
[----:B------:R-:W-:Y:S01]  /*0540*/  VOTEU.ALL UP5, P1 ;  /* 0x00000000003f7886 */ /* 0x000fe200008a0000 */
[----:B------:R-:W-:-:S04]  /*0550*/  ISETP.NE.U32.AND P1, PT, RZ, UR12, PT ;  /* 0x0000000cff007c0c */ /* 0x000fc8000bf25070 */
[----:B------:R-:W-:Y:S01]  /*0560*/  ISETP.NE.AND.EX P1, PT, RZ, UR13, PT, P1 ;  /* 0x0000000dff007c0c */ /* 0x000fe2000bf25310 */
[----:B-1----:R-:W-:Y:S02]  /*0570*/  @!UP0 ULEA UR8, UR7, UR6, 0x18 ;  /* 0x0000000607088291 */ /* 0x002fe4000f8ec03f */
[----:B------:R-:W-:-:S04]  /*0580*/  @!UP1 UIADD3 UR6, -UR11, 0x100000, URZ ;  /* 0x001000000b069890 */ /* 0x000fc8000fffe13f */
[----:B------:R-:W-:Y:S02]  /*0590*/  @!UP1 USHF.L.U32 UR7, UR6, 0xb, URZ ;  /* 0x0000000b06079899 */ /* 0x000fe4000800063f */
[----:B------:R-:W-:Y:S01]  /*05a0*/  @!UP1 USHF.L.U32 UR6, UR6, 0x1, URZ ;  /* 0x0000000106069899 */ /* 0x000fe2000800063f */
[----:B0-----:R-:W-:Y:S01]  /*05b0*/  R2UR UR11, R4 ;  /* 0x00000000040b72ca */ /* 0x001fe200000e0000 */
[----:B------:R-:W-:Y:S01]  /*05c0*/  VOTEU.ALL UP0, P0 ;  /* 0x00000000003f7886 */ /* 0x000fe20000000000 */
[----:B--2---:R-:W-:Y:S01]  /*05d0*/  @!UP1 ULEA UR9, UR10, UR9, 0x18 ;  /* 0x000000090a099291 */ /* 0x004fe2000f8ec03f */
[----:B------:R-:W-:Y:S01]  /*05e0*/  VOTEU.ALL UP1, P0 ;  /* 0x00000000003f7886 */ /* 0x000fe20000020000 */
[C---:B------:R-:W-:Y:S01]  /*05f0*/  ISETP.NE.AND P0, PT, R20.reuse, 0x3, PT ;  /* 0x000000031400780c */ /* 0x040fe20003f05270 */
[----:B------:R-:W0:Y:S02]  /*0600*/  FENCE.VIEW.ASYNC.S ;  /* 0x00000000000073c6 */ /* 0x000e240000000000 */
[----:B0-----:R0:W3:Y:S01]  /*0610*/  @!UP0 SYNCS.EXCH.64 URZ, [UR8+0x90], UR4 ;  /* 0x00009004083f85b2 */ /* 0x0010e20008000100 */
[----:B------:R-:W-:-:S04]  /*0620*/  ISETP.EQ.OR P0, PT, R20, RZ, !P0 ;  /* 0x000000ff1400720c */ /* 0x000fc80004702670 */
[----:B------:R-:W-:-:S04]  /*0630*/  ISETP.EQ.AND P0, PT, R5, RZ, P0 ;  /* 0x000000ff0500720c */ /* 0x000fc80000702270 */
[----:B------:R-:W-:-:S04]  /*0640*/  SEL R7, RZ, 0x1, !P0 ;  /* 0x00000001ff077807 */ /* 0x000fc80004000000 */
[----:B------:R-:W-:Y:S01]  /*0650*/  SEL R7, R7, 0x2, P3 ;  /* 0x0000000207077807 */ /* 0x000fe20001800000 */
[----:B------:R0:W3:Y:S01]  /*0660*/  @!UP1 SYNCS.EXCH.64 URZ, [UR8+0x98], UR4 ;  /* 0x00009804083f95b2 */ /* 0x0000e20008000100 */
[----:B------:R-:W-:Y:S01]  /*0670*/  NOP ;  /* 0x0000000000007918 */ /* 0x000fe20000000000 */
[----:B------:R0:W3:Y:S01]  /*0680*/  @!UP2 SYNCS.EXCH.64 URZ, [UR9+0x70], UR6 ;  /* 0x00007006093fa5b2 */ /* 0x0000e20008000100 */
[----:B------:R0:W3:Y:S01]  /*0690*/  @!UP3 SYNCS.EXCH.64 URZ, [UR9+0x78], UR6 ;  /* 0x00007806093fb5b2 */ /* 0x0000e20008000100 */
[----:B------:R0:W3:Y:S01]  /*06a0*/  @!UP4 SYNCS.EXCH.64 URZ, [UR9+0x80], UR6 ;  /* 0x00008006093fc5b2 */ /* 0x0000e20008000100 */
[----:B------:R0:W3:Y:S01]  /*06b0*/  @!UP5 SYNCS.EXCH.64 URZ, [UR9+0x88], UR6 ;  /* 0x00008806093fd5b2 */ /* 0x0000e20008000100 */
[----:B------:R-:W-:Y:S01]  /*06c0*/  NOP ;  /* 0x0000000000007918 */ /* 0x000fe20000000000 */
[----:B---34-:R-:W-:Y:S06]  /*06d0*/  BAR.SYNC.DEFER_BLOCKING 0x0 ;  /* 0x0000000000007b1d */ /* 0x018fec0000010000 */
[----:B0-----:R-:W-:Y:S05]  /*06e0*/  @!P1 BRA `(.L_x_3) ;  /* 0x00000000001c9947 */ /* 0x001fea0003800000 */
[----:B------:R-:W0:Y:S02]  /*06f0*/  LDC.64 R2, c[0x0][0x598] ;  /* 0x00016600ff027b82 */ /* 0x000e240000000a00 */
[----:B0-----:R-:W2:Y:S02]  /*0700*/  LDG.E.64 R2, desc[UR24][R2.64] ;  /* 0x0000001802027981 */ /* 0x001ea4000c1e1b00 */
[----:B--2---:R-:W-:-:S04]  /*0710*/  ISETP.NE.U32.AND P0, PT, R2, RZ, PT ;  /* 0x000000ff0200720c */ /* 0x004fc80003f05070 */
[----:B------:R-:W-:-:S13]  /*0720*/  ISETP.NE.AND.EX P0, PT, R3, RZ, PT, P0 ;  /* 0x000000ff0300720c */ /* 0x000fda0003f05300 */
[----:B------:R-:W-:Y:S05]  /*0730*/  @!P0 BRA `(.L_x_3) ;  /* 0x0000000000088947 */ /* 0x000fea0003800000 */
[----:B------:R2:W5:Y:S01]  /*0740*/  LD.E R12, desc[UR24][R2.64] ;  /* 0x00000018020c7980 */ /* 0x000562000c101900 */
[----:B------:R-:W-:Y:S05]  /*0750*/  BRA `(.L_x_4) ;  /* 0x0000000000207947 */ /* 0x000fea0003800000 */
.L_x_3:
[----:B------:R-:W-:Y:S02]  /*0760*/  ULDC.64 UR4, c[0x0][0x588] ;  /* 0x0001620000047ab9 */ /* 0x000fe40000000a00 */
[----:B------:R-:W-:-:S04]  /*0770*/  ISETP.NE.U32.AND P0, PT, RZ, UR4, PT ;  /* 0x00000004ff007c0c */ /* 0x000fc8000bf05070 */
[----:B------:R-:W-:-:S13]  /*0780*/  ISETP.NE.AND.EX P0, PT, RZ, UR5, PT, P0 ;  /* 0x00000005ff007c0c */ /* 0x000fda000bf05300 */
[----:B------:R-:W-:Y:S05]  /*0790*/  @!P0 BRA `(.L_x_5) ;  /* 0x00000000000c8947 */ /* 0x000fea0003800000 */
[----:B------:R-:W0:Y:S02]  /*07a0*/  LDC.64 R12, c[0x0][0x588] ;  /* 0x00016200ff0c7b82 */ /* 0x000e240000000a00 */
[----:B0-----:R1:W5:Y:S01]  /*07b0*/  LDG.E R12, desc[UR24][R12.64] ;  /* 0x000000180c0c7981 */ /* 0x001362000c1e1900 */
[----:B------:R-:W-:Y:S05]  /*07c0*/  BRA `(.L_x_4) ;  /* 0x0000000000047947 */ /* 0x000fea0003800000 */
.L_x_5:
[----:B------:R-:W0:Y:S02]  /*07d0*/  LDC R12, c[0x0][0x580] ;  /* 0x00016000ff0c7b82 */ /* 0x000e240000000800 */
.L_x_4:
[----:B------:R-:W-:Y:S02]  /*07e0*/  ULDC.64 UR4, c[0x0][0x5a0] ;  /* 0x0001680000047ab9 */ /* 0x000fe40000000a00 */
[----:B------:R-:W-:-:S04]  /*07f0*/  ISETP.NE.U32.AND P0, PT, RZ, UR4, PT ;  /* 0x00000004ff007c0c */ /* 0x000fc8000bf05070 */
[----:B------:R-:W-:-:S13]  /*0800*/  ISETP.NE.AND.EX P0, PT, RZ, UR5, PT, P0 ;  /* 0x00000005ff007c0c */ /* 0x000fda000bf05300 */
[----:B------:R-:W-:Y:S05]  /*0810*/  @!P0 BRA `(.L_x_6) ;  /* 0x00000000001c8947 */ /* 0x000fea0003800000 */
[----:B--2---:R-:W2:Y:S02]  /*0820*/  LDC.64 R2, c[0x0][0x5a0] ;  /* 0x00016800ff027b82 */ /* 0x004ea40000000a00 */
[----:B--2---:R-:W2:Y:S02]  /*0830*/  LDG.E.64 R2, desc[UR24][R2.64] ;  /* 0x0000001802027981 */ /* 0x004ea4000c1e1b00 */
[----:B--2---:R-:W-:-:S04]  /*0840*/  ISETP.NE.U32.AND P0, PT, R2, RZ, PT ;  /* 0x000000ff0200720c */ /* 0x004fc80003f05070 */
[----:B------:R-:W-:-:S13]  /*0850*/  ISETP.NE.AND.EX P0, PT, R3, RZ, PT, P0 ;  /* 0x000000ff0300720c */ /* 0x000fda0003f05300 */
[----:B------:R-:W-:Y:S05]  /*0860*/  @!P0 BRA `(.L_x_6) ;  /* 0x0000000000088947 */ /* 0x000fea0003800000 */
[----:B-1----:R4:W5:Y:S01]  /*0870*/  LD.E R13, desc[UR24][R2.64] ;  /* 0x00000018020d7980 */ /* 0x002962000c101900 */
[----:B------:R-:W-:Y:S05]  /*0880*/  BRA `(.L_x_7) ;  /* 0x0000000000207947 */ /* 0x000fea0003800000 */
.L_x_6:
[----:B------:R-:W-:Y:S02]  /*0890*/  ULDC.64 UR4, c[0x0][0x590] ;  /* 0x0001640000047ab9 */ /* 0x000fe40000000a00 */
[----:B------:R-:W-:-:S04]  /*08a0*/  ISETP.NE.U32.AND P0, PT, RZ, UR4, PT ;  /* 0x00000004ff007c0c */ /* 0x000fc8000bf05070 */
[----:B------:R-:W-:-:S13]  /*08b0*/  ISETP.NE.AND.EX P0, PT, RZ, UR5, PT, P0 ;  /* 0x00000005ff007c0c */ /* 0x000fda000bf05300 */
[----:B------:R-:W-:Y:S05]  /*08c0*/  @!P0 BRA `(.L_x_8) ;  /* 0x00000000000c8947 */ /* 0x000fea0003800000 */
[----:B--2---:R-:W1:Y:S02]  /*08d0*/  LDC.64 R2, c[0x0][0x590] ;  /* 0x00016400ff027b82 */ /* 0x004e640000000a00 */
[----:B-1----:R3:W5:Y:S01]  /*08e0*/  LDG.E R13, desc[UR24][R2.64] ;  /* 0x00000018020d7981 */ /* 0x002762000c1e1900 */
[----:B------:R-:W-:Y:S05]  /*08f0*/  BRA `(.L_x_7) ;  /* 0x0000000000047947 */ /* 0x000fea0003800000 */
.L_x_8:
[----:B-1----:R-:W1:Y:S02]  /*0900*/  LDC R13, c[0x0][0x584] ;  /* 0x00016100ff0d7b82 */ /* 0x002e640000000800 */
.L_x_7:
[----:B------:R-:W0:Y:S01]  /*0910*/  LDC R0, c[0x0][0x65c] ;  /* 0x00019700ff007b82 */ /* 0x000e220000000800 */
[----:B------:R-:W2:Y:S01]  /*0920*/  S2R R21, SR_CTAID.Y ;  /* 0x0000000000157919 */ /* 0x000ea20000002600 */
[----:B------:R-:W-:Y:S01]  /*0930*/  ULDC UR5, c[0x0][0x28c] ;  /* 0x0000a30000057ab9 */ /* 0x000fe20000000800 */
[----:B------:R-:W-:Y:S01]  /*0940*/  ISETP.NE.AND P0, PT, R5, 0x2, PT ;  /* 0x000000020500780c */ /* 0x000fe20003f05270 */
[----:B------:R-:W-:Y:S01]  /*0950*/  UIADD3 UR5, UR5, 0xff, URZ ;  /* 0x000000ff05057890 */ /* 0x000fe2000fffe03f */
[----:B------:R-:W1:Y:S01]  /*0960*/  S2R R14, SR_CTAID.X ;  /* 0x00000000000e7919 */ /* 0x000e620000002500 */
[----:B------:R-:W-:Y:S01]  /*0970*/  UMOV UR17, URZ ;  /* 0x0000003f00117c82 */ /* 0x000fe20008000000 */
[----:B------:R-:W-:Y:S01]  /*0980*/  UMOV UR4, URZ ;  /* 0x0000003f00047c82 */ /* 0x000fe20008000000 */
[----:B------:R-:W-:Y:S01]  /*0990*/  USHF.R.S32.HI UR8, URZ, 0x1f, UR5 ;  /* 0x0000001f3f087899 */ /* 0x000fe20008011405 */
[----:B------:R-:W-:-:S03]  /*09a0*/  ULDC.64 UR12, c[0x0][0x650] ;  /* 0x00019400000c7ab9 */ /* 0x000fc60000000a00 */
[----:B------:R-:W-:Y:S01]  /*09b0*/  ULEA.HI UR8, UR8, UR5, URZ, 0x8 ;  /* 0x0000000508087291 */ /* 0x000fe2000f8f403f */
[----:B0-----:R-:W-:-:S13]  /*09c0*/  ISETP.NE.AND P3, PT, R0, 0x1, PT ;  /* 0x000000010000780c */ /* 0x001fda0003f65270 */
[----:B------:R-:W1:Y:S01]  /*09d0*/  @P3 LDC R15, c[0x0][0x10] ;  /* 0x00000400ff0f3b82 */ /* 0x000e620000000800 */
[----:B--234-:R-:W-:Y:S02]  /*09e0*/  @P3 IMAD.MOV.U32 R2, RZ, RZ, R21 ;  /* 0x000000ffff023224 */ /* 0x01cfe400078e0015 */
[----:B------:R-:W-:Y:S02]  /*09f0*/  @P3 IMAD.MOV.U32 R3, RZ, RZ, RZ ;  /* 0x000000ffff033224 */ /* 0x000fe400078e00ff */
[----:B------:R-:W-:-:S03]  /*0a00*/  @P3 IMAD.MOV.U32 R5, RZ, RZ, RZ ;  /* 0x000000ffff053224 */ /* 0x000fc600078e00ff */
[----:B------:R-:W0:Y:S01]  /*0a10*/  @!P3 LDC R9, c[0x0][0xc] ;  /* 0x00000300ff09bb82 */ /* 0x000e220000000800 */
[----:B------:R-:W-:Y:S01]  /*0a20*/  ULDC UR6, c[0x0][0xc] ;  /* 0x0000030000067ab9 */ /* 0x000fe20000000800 */
[----:B------:R-:W-:Y:S02]  /*0a30*/  ULDC UR7, c[0x0][0x10] ;  /* 0x0000040000077ab9 */ /* 0x000fe40000000800 */
[----:B------:R-:W-:-:S04]  /*0a40*/  UIMAD.WIDE.U32 UR6, UR6, UR7, URZ ;  /* 0x00000007060672a5 */ /* 0x000fc8000f8e003f */
[----:B------:R-:W2:Y:S01]  /*0a50*/  LDC R8, c[0x0][0x14] ;  /* 0x00000500ff087b82 */ /* 0x000ea20000000800 */
[----:B-1----:R-:W-:-:S04]  /*0a60*/  @P3 IMAD.WIDE.U32 R2, R14, R15, R2 ;  /* 0x0000000f0e023225 */ /* 0x002fc800078e0002 */
[----:B------:R-:W-:Y:S02]  /*0a70*/  IMAD.MOV.U32 R15, RZ, RZ, RZ ;  /* 0x000000ffff0f7224 */ /* 0x000fe400078e00ff */
[----:B------:R-:W-:Y:S02]  /*0a80*/  @P3 IMAD.IADD R3, R3, 0x1, R5 ;  /* 0x0000000103033824 */ /* 0x000fe400078e0205 */
[----:B0-----:R-:W-:-:S04]  /*0a90*/  @!P3 IMAD.WIDE.U32 R4, R9, R21, R14 ;  /* 0x000000150904b225 */ /* 0x001fc800078e000e */
[----:B------:R-:W-:Y:S02]  /*0aa0*/  @!P3 IMAD.MOV.U32 R2, RZ, RZ, R4 ;  /* 0x000000ffff02b224 */ /* 0x000fe400078e0004 */
[----:B------:R-:W-:Y:S02]  /*0ab0*/  @!P3 IMAD.MOV.U32 R3, RZ, RZ, R5 ;  /* 0x000000ffff03b224 */ /* 0x000fe400078e0005 */
[C---:B--2---:R-:W-:Y:S02]  /*0ac0*/  IMAD R17, R8.reuse, UR7, RZ ;  /* 0x0000000708117c24 */ /* 0x044fe4000f8e02ff */
[----:B------:R-:W-:Y:S01]  /*0ad0*/  IMAD.WIDE.U32 R8, R8, UR6, RZ ;  /* 0x0000000608087c25 */ /* 0x000fe2000f8e00ff */
[----:B------:R-:W-:-:S03]  /*0ae0*/  USHF.R.S32.HI UR6, URZ, 0x8, UR8 ;  /* 0x000000083f067899 */ /* 0x000fc60008011408 */
[----:B------:R-:W-:Y:S01]  /*0af0*/  IMAD.IADD R0, R9, 0x1, R17 ;  /* 0x0000000109007824 */ /* 0x000fe200078e0211 */
[----:B------:R-:W-:Y:S08]  /*0b00*/  @P0 BRA `(.L_x_9) ;  /* 0x0000000000200947 */ /* 0x000ff00003800000 */
[----:B------:R-:W-:Y:S01]  /*0b10*/  UISETP.GE.U32.AND UP0, UPT, UR6, 0x6, UPT ;  /* 0x000000060600788c */ /* 0x000fe2000bf06070 */
[----:B------:R-:W-:Y:S01]  /*0b20*/  IADD3 R2, P0, R2, R8, RZ ;  /* 0x0000000802027210 */ /* 0x000fe20007f1e0ff */
[----:B------:R-:W-:-:S04]  /*0b30*/  UIMAD.WIDE.U32 UR4, UR6, -0x55555555, URZ ;  /* 0xaaaaaaab060478a5 */ /* 0x000fc8000f8e003f */
[----:B------:R-:W-:Y:S01]  /*0b40*/  USHF.R.U32.HI UR5, URZ, 0x2, UR5 ;  /* 0x000000023f057899 */ /* 0x000fe20008011605 */
[----:B------:R-:W-:Y:S02]  /*0b50*/  IMAD.X R3, R0, 0x1, R3, P0 ;  /* 0x0000000100037824 */ /* 0x000fe400000e0603 */
[----:B------:R-:W-:Y:S01]  /*0b60*/  UMOV UR4, URZ ;  /* 0x0000003f00047c82 */ /* 0x000fe20008000000 */
[----:B------:R-:W-:Y:S02]  /*0b70*/  UIMAD UR17, UR5, -0x6, UR6 ;  /* 0xfffffffa051178a4 */ /* 0x000fe4000f8e0206 */
[----:B------:R-:W-:-:S12]  /*0b80*/  @UP0 ULOP3.LUT UR4, UR5, 0x1, URZ, 0xc0, !UPT ;  /* 0x0000000105040892 */ /* 0x000fd8000f8ec03f */
.L_x_9:
[----:B------:R-:W-:Y:S01]  /*0b90*/  ISETP.GE.U32.AND P0, PT, R2, UR12, PT ;  /* 0x0000000c02007c0c */ /* 0x000fe2000bf06070 */
[----:B------:R-:W-:Y:S01]  /*0ba0*/  IMAD.MOV.U32 R6, RZ, RZ, -0x1 ;  /* 0xffffffffff067424 */ /* 0x000fe200078e00ff */
[----:B------:R-:W-:Y:S01]  /*0bb0*/  PRMT R16, RZ, 0x7610, R16 ;  /* 0x00007610ff107816 */ /* 0x000fe20000000010 */
[----:B------:R-:W-:Y:S01]  /*0bc0*/  IMAD.MOV.U32 R5, RZ, RZ, -0x1 ;  /* 0xffffffffff057424 */ /* 0x000fe200078e00ff */
[----:B------:R-:W-:Y:S01]  /*0bd0*/  ISETP.GE.U32.AND.EX P0, PT, R3, UR13, PT, P0 ;  /* 0x0000000d03007c0c */ /* 0x000fe2000bf06100 */
[----:B------:R-:W-:-:S12]  /*0be0*/  IMAD.MOV.U32 R4, RZ, RZ, -0x1 ;  /* 0xffffffffff047424 */ /* 0x000fd800078e00ff */
[----:B------:R-:W-:Y:S05]  /*0bf0*/  @P0 BRA `(.L_x_10) ;  /* 0x00000004005c0947 */ /* 0x000fea0003800000 */
[----:B------:R-:W0:Y:S01]  /*0c00*/  LDC.64 R24, c[0x0][0x628] ;  /* 0x00018a00ff187b82 */ /* 0x000e220000000a00 */
[----:B------:R-:W-:Y:S02]  /*0c10*/  IMAD.MOV.U32 R4, RZ, RZ, R2 ;  /* 0x000000ffff047224 */ /* 0x000fe400078e0002 */
[----:B------:R-:W-:-:S05]  /*0c20*/  IMAD.MOV.U32 R5, RZ, RZ, R3 ;  /* 0x000000ffff057224 */ /* 0x000fca00078e0003 */
[----:B------:R-:W1:Y:S08]  /*0c30*/  LDC R6, c[0x0][0x630] ;  /* 0x00018c00ff067b82 */ /* 0x000e700000000800 */
[----:B------:R-:W2:Y:S01]  /*0c40*/  LDC.64 R26, c[0x0][0x620] ;  /* 0x00018800ff1a7b82 */ /* 0x000ea20000000a00 */
[----:B0-----:R-:W-:-:S04]  /*0c50*/  ISETP.NE.U32.AND P0, PT, R24, RZ, PT ;  /* 0x000000ff1800720c */ /* 0x001fc80003f05070 */
[----:B------:R-:W-:-:S13]  /*0c60*/  ISETP.NE.AND.EX P0, PT, R25, RZ, PT, P0 ;  /* 0x000000ff1900720c */ /* 0x000fda0003f05300 */
[----:B-12---:R-:W-:Y:S05]  /*0c70*/  @!P0 BRA `(.L_x_11) ;  /* 0x0000000000288947 */ /* 0x006fea0003800000 */
[----:B------:R-:W0:Y:S02]  /*0c80*/  LDC R19, c[0x0][0x634] ;  /* 0x00018d00ff137b82 */ /* 0x000e240000000800 */
[----:B0-----:R-:W-:-:S05]  /*0c90*/  IADD3 R19, P0, R2, R19, RZ ;  /* 0x0000001302137210 */ /* 0x001fca0007f1e0ff */
[----:B------:R-:W-:-:S04]  /*0ca0*/  IMAD.X R23, RZ, RZ, R3, P0 ;  /* 0x000000ffff177224 */ /* 0x000fc800000e0603 */
[----:B------:R-:W-:-:S04]  /*0cb0*/  IMAD.WIDE.U32 R4, R23, R24, RZ ;  /* 0x0000001817047225 */ /* 0x000fc800078e00ff */
[----:B------:R-:W-:-:S04]  /*0cc0*/  IMAD.WIDE.U32 R16, P0, R19, R25, R4 ;  /* 0x0000001913107225 */ /* 0x000fc80007800004 */
[----:B------:R-:W-:-:S04]  /*0cd0*/  IMAD.WIDE.U32 R4, R19, R24, RZ ;  /* 0x0000001813047225 */ /* 0x000fc800078e00ff */
[----:B------:R-:W-:Y:S01]  /*0ce0*/  IMAD.X R19, RZ, RZ, RZ, P0 ;  /* 0x000000ffff137224 */ /* 0x000fe200000e06ff */
[----:B------:R-:W-:Y:S01]  /*0cf0*/  IADD3 RZ, P0, R5, R16, RZ ;  /* 0x0000001005ff7210 */ /* 0x000fe20007f1e0ff */
[----:B------:R-:W-:-:S04]  /*0d00*/  IMAD.MOV.U32 R18, RZ, RZ, R17 ;  /* 0x000000ffff127224 */ /* 0x000fc800078e0011 */
[----:B------:R-:W-:-:S08]  /*0d10*/  IMAD.WIDE.U32.X R4, R23, R25, R18, P0 ;  /* 0x0000001917047225 */ /* 0x000fd000000e0412 */
.L_x_11:
[--C-:B------:R-:W-:Y:S01]  /*0d20*/  SHF.R.U64 R32, R4, R6, R5.reuse ;  /* 0x0000000604207219 */ /* 0x100fe20000001205 */
[----:B------:R-:W0:Y:S01]  /*0d30*/  LDC.64 R28, c[0x0][0x640] ;  /* 0x00019000ff1c7b82 */ /* 0x000e220000000a00 */
[----:B------:R-:W-:Y:S01]  /*0d40*/  I2FP.F32.U32 R4, R14 ;  /* 0x0000000e00047245 */ /* 0x000fe20000201000 */
[----:B------:R-:W-:Y:S01]  /*0d50*/  ULDC UR5, c[0x0][0x150] ;  /* 0x0000540000057ab9 */ /* 0x000fe20000000800 */
[----:B------:R-:W-:Y:S02]  /*0d60*/  SHF.R.U32.HI R5, RZ, R6, R5 ;  /* 0x00000006ff057219 */ /* 0x000fe40000011605 */
[----:B------:R-:W-:Y:S01]  /*0d70*/  IADD3 R17, P0, RZ, -R32, RZ ;  /* 0x80000020ff117210 */ /* 0x000fe20007f1e0ff */
[----:B------:R-:W-:Y:S01]  /*0d80*/  FMUL R6, R4, UR5 ;  /* 0x0000000504067c20 */ /* 0x000fe20008400000 */
[----:B------:R-:W-:Y:S01]  /*0d90*/  ULDC UR5, c[0x0][0x154] ;  /* 0x0000550000057ab9 */ /* 0x000fe20000000800 */
[----:B------:R-:W1:Y:S02]  /*0da0*/  LDC R18, c[0x0][0x618] ;  /* 0x00018600ff127b82 */ /* 0x000e640000000800 */
[----:B------:R-:W-:-:S02]  /*0db0*/  IMAD.X R19, RZ, RZ, ~R5, P0 ;  /* 0x000000ffff137224 */ /* 0x000fc400000e0e05 */
[----:B------:R-:W2:Y:S01]  /*0dc0*/  F2I.U32.TRUNC.NTZ R6, R6 ;  /* 0x0000000600067305 */ /* 0x000ea2000020f000 */
[----:B------:R-:W-:-:S03]  /*0dd0*/  IMAD.WIDE.U32 R4, R17, R26, R2 ;  /* 0x0000001a11047225 */ /* 0x000fc600078e0002 */
[----:B------:R-:W3:Y:S01]  /*0de0*/  LDC R15, c[0x0][0x144] ;  /* 0x00005100ff0f7b82 */ /* 0x000ee20000000800 */
[----:B------:R-:W-:-:S04]  /*0df0*/  IMAD R16, R19, R26, RZ ;  /* 0x0000001a13107224 */ /* 0x000fc800078e02ff */
[----:B------:R-:W-:-:S03]  /*0e00*/  IMAD R17, R17, R27, R16 ;  /* 0x0000001b11117224 */ /* 0x000fc600078e0210 */
[----:B------:R-:W4:Y:S01]  /*0e10*/  LDC R22, c[0x0][0x608] ;  /* 0x00018200ff167b82 */ /* 0x000f220000000800 */
[----:B------:R-:W-:Y:S01]  /*0e20*/  IMAD.IADD R17, R5, 0x1, R17 ;  /* 0x0000000105117824 */ /* 0x000fe200078e0211 */
[----:B0-----:R-:W-:Y:S01]  /*0e30*/  ISETP.NE.U32.AND P0, PT, R28, RZ, PT ;  /* 0x000000ff1c00720c */ /* 0x001fe20003f05070 */
[----:B--2---:R-:W-:-:S03]  /*0e40*/  IMAD.MOV R5, RZ, RZ, -R6 ;  /* 0x000000ffff057224 */ /* 0x004fc600078e0a06 */
[----:B------:R-:W-:Y:S02]  /*0e50*/  ISETP.NE.AND.EX P0, PT, R29, RZ, PT, P0 ;  /* 0x000000ff1d00720c */ /* 0x000fe40003f05300 */
[----:B------:R-:W0:Y:S01]  /*0e60*/  LDC R19, c[0x0][0x658] ;  /* 0x00019600ff137b82 */ /* 0x000e220000000800 */
[-CC-:B-1----:R-:W-:Y:S02]  /*0e70*/  SHF.R.U64 R26, R4, R18.reuse, R17.reuse ;  /* 0x00000012041a7219 */ /* 0x182fe40000001211 */
[----:B------:R-:W-:Y:S02]  /*0e80*/  I2FP.F32.U32 R4, R21 ;  /* 0x0000001500047245 */ /* 0x000fe40000201000 */
[----:B------:R-:W-:Y:S01]  /*0e90*/  SHF.R.U32.HI R17, RZ, R18, R17 ;  /* 0x00000012ff117219 */ /* 0x000fe20000011611 */
[----:B------:R-:W-:Y:S02]  /*0ea0*/  IMAD.MOV.U32 R18, RZ, RZ, 0x1 ;  /* 0x00000001ff127424 */ /* 0x000fe400078e00ff */
[----:B------:R-:W1:Y:S01]  /*0eb0*/  LDC R24, c[0x0][0x148] ;  /* 0x00005200ff187b82 */ /* 0x000e620000000800 */
[----:B---3--:R-:W-:-:S02]  /*0ec0*/  IMAD R6, R15, R5, R14 ;  /* 0x000000050f067224 */ /* 0x008fc400078e020e */
[----:B------:R-:W-:Y:S01]  /*0ed0*/  FMUL R5, R4, UR5 ;  /* 0x0000000504057c20 */ /* 0x000fe20008400000 */
[----:B------:R-:W-:-:S04]  /*0ee0*/  IMAD.MOV.U32 R4, RZ, RZ, -0x1 ;  /* 0xffffffffff047424 */ /* 0x000fc800078e00ff */
[----:B------:R-:W2:Y:S01]  /*0ef0*/  LDC R25, c[0x0][0x600] ;  /* 0x00018000ff197b82 */ /* 0x000ea20000000800 */
[-CC-:B----4-:R-:W-:Y:S02]  /*0f00*/  SHF.R.U64 R34, R26, R22.reuse, R17.reuse ;  /* 0x000000161a227219 */ /* 0x190fe40000001211 */
[----:B------:R-:W-:Y:S02]  /*0f10*/  SHF.R.U32.HI R14, RZ, R22, R17 ;  /* 0x00000016ff0e7219 */ /* 0x000fe40000011611 */
[----:B------:R3:W4:Y:S03]  /*0f20*/  F2I.U32.TRUNC.NTZ R22, R5 ;  /* 0x0000000500167305 */ /* 0x000726000020f000 */
[----:B------:R-:W1:Y:S01]  /*0f30*/  LDC R27, c[0x0][0x648] ;  /* 0x00019200ff1b7b82 */ /* 0x000e620000000800 */
[-C--:B0-----:R-:W-:Y:S02]  /*0f40*/  SHF.R.U64 R36, R34, R19.reuse, R14 ;  /* 0x0000001322247219 */ /* 0x081fe4000000120e */
[----:B------:R-:W-:-:S02]  /*0f50*/  SHF.L.U32 R4, R4, R19, RZ ;  /* 0x0000001304047219 */ /* 0x000fc400000006ff */
[-C--:B------:R-:W-:Y:S02]  /*0f60*/  SHF.R.U32.HI R14, RZ, R19.reuse, R14 ;  /* 0x00000013ff0e7219 */ /* 0x080fe4000001160e */
[----:B------:R-:W-:Y:S01]  /*0f70*/  SHF.L.U32 R18, R18, R19, RZ ;  /* 0x0000001312127219 */ /* 0x000fe200000006ff */
[----:B------:R-:W0:Y:S01]  /*0f80*/  LDC R31, c[0x0][0x638] ;  /* 0x00018e00ff1f7b82 */ /* 0x000e220000000800 */
[----:B------:R-:W-:Y:S01]  /*0f90*/  LOP3.LUT R19, RZ, R4, RZ, 0x33, !PT ;  /* 0x00000004ff137212 */ /* 0x000fe200078e33ff */
[----:B------:R-:W-:Y:S02]  /*0fa0*/  IMAD.MOV.U32 R4, RZ, RZ, R36 ;  /* 0x000000ffff047224 */ /* 0x000fe400078e0024 */
[----:B---3--:R-:W-:-:S04]  /*0fb0*/  IMAD.MOV.U32 R5, RZ, RZ, R14 ;  /* 0x000000ffff057224 */ /* 0x008fc800078e000e */
[----:B------:R-:W3:Y:S01]  /*0fc0*/  LDC R30, c[0x0][0x610] ;  /* 0x00018400ff1e7b82 */ /* 0x000ee20000000800 */
[----:B----4-:R-:W-:Y:S05]  /*0fd0*/  @!P0 BRA `(.L_x_12) ;  /* 0x0000000000288947 */ /* 0x010fea0003800000 */
[----:B------:R-:W4:Y:S02]  /*0fe0*/  LDC R17, c[0x0][0x64c] ;  /* 0x00019300ff117b82 */ /* 0x000f240000000800 */
[----:B----4-:R-:W-:-:S05]  /*0ff0*/  IADD3 R17, P0, R36, R17, RZ ;  /* 0x0000001124117210 */ /* 0x010fca0007f1e0ff */
        /* <DEDUP_REMOVED lines=8> */
.L_x_12:
[----:B-1----:R-:W-:Y:S01]  /*1080*/  SHF.R.U64 R4, R4, R27, R5 ;  /* 0x0000001b04047219 */ /* 0x002fe20000001205 */
[----:B--2---:R-:W-:Y:S01]  /*1090*/  VIADD R5, R25, 0xffffffff ;  /* 0xffffffff19057836 */ /* 0x004fe20000000000 */
[----:B------:R-:W-:Y:S01]  /*10a0*/  LOP3.LUT R19, R34, R19, RZ, 0xc0, !PT ;  /* 0x0000001322137212 */ /* 0x000fe200078ec0ff */
[----:B------:R-:W-:Y:S02]  /*10b0*/  IMAD.MOV R22, RZ, RZ, -R22 ;  /* 0x000000ffff167224 */ /* 0x000fe400078e0a16 */
[----:B------:R-:W-:Y:S01]  /*10c0*/  IMAD.MOV R14, RZ, RZ, -R4 ;  /* 0x000000ffff0e7224 */ /* 0x000fe200078e0a04 */
[----:B------:R-:W-:Y:S01]  /*10d0*/  LOP3.LUT R5, R26, R5, RZ, 0xc0, !PT ;  /* 0x000000051a057212 */ /* 0x000fe200078ec0ff */
[----:B------:R-:W-:Y:S02]  /*10e0*/  IMAD R19, R18, R4, R19 ;  /* 0x0000000412137224 */ /* 0x000fe400078e0213 */
[----:B------:R-:W-:Y:S02]  /*10f0*/  @P3 IMAD R6, R24, R22, R21 ;  /* 0x0000001618063224 */ /* 0x000fe400078e0215 */
[----:B0-----:R-:W-:-:S02]  /*1100*/  IMAD R4, R14, R31, R36 ;  /* 0x0000001f0e047224 */ /* 0x001fc400078e0224 */
[----:B---3--:R-:W-:Y:S02]  /*1110*/  IMAD R6, R19, R30, R6 ;  /* 0x0000001e13067224 */ /* 0x008fe400078e0206 */
[----:B------:R-:W-:Y:S02]  /*1120*/  IMAD R15, R4, R25, R5 ;  /* 0x00000019040f7224 */ /* 0x000fe400078e0205 */
[----:B------:R-:W-:Y:S02]  /*1130*/  IMAD.MOV.U32 R16, RZ, RZ, 0x1 ;  /* 0x00000001ff107424 */ /* 0x000fe400078e00ff */
[----:B------:R-:W-:Y:S01]  /*1140*/  IMAD.MOV.U32 R4, RZ, RZ, R32 ;  /* 0x000000ffff047224 */ /* 0x000fe200078e0020 */
[----:B------:R-:W-:Y:S02]  /*1150*/  SEL R5, R15, R6, !P3 ;  /* 0x000000060f057207 */ /* 0x000fe40005800000 */
[----:B------:R-:W-:-:S07]  /*1160*/  SEL R6, R6, R15, !P3 ;  /* 0x0000000f06067207 */ /* 0x000fce0005800000 */
.L_x_10:
[----:B------:R-:W-:Y:S05]  /*1170*/  @!P2 BRA `(.L_x_13) ;  /* 0x0000006000d0a947 */ /* 0x000fea0003800000 */
[----:B------:R-:W-:-:S13]  /*1180*/  ISETP.GT.U32.AND P0, PT, R33, 0x1, PT ;  /* 0x000000012100780c */ /* 0x000fda0003f04070 */
[----:B------:R-:W-:Y:S05]  /*1190*/  @P0 EXIT ;  /* 0x000000000000094d */ /* 0x000fea0003800000 */
.L_x_14:
[----:B------:R-:W-:-:S08]  /*11a0*/  NOP ;  /* 0x0000000000007918 */ /* 0x000fd00000000000 */
[----:B------:R-:W0:Y:S02]  /*11b0*/  USETMAXREG.TRY_ALLOC.CTAPOOL UP0, 0xe8 ;  /* 0x000000e8000079c8 */ /* 0x000e240008000600 */
[----:B0-----:R-:W-:-:S13]  /*11c0*/  PLOP3.LUT P0, PT, PT, PT, UP0, 0x80, 0x0 ;  /* 0x000000000000781c */ /* 0x001fda0003f0f008 */
[----:B------:R-:W-:Y:S05]  /*11d0*/  @!P0 BRA `(.L_x_14) ;  /* 0xfffffffc00f08947 */ /* 0x000fea000383ffff */
[----:B------:R-:W-:-:S13]  /*11e0*/  LOP3.LUT P0, RZ, R16, 0xff, RZ, 0xc0, !PT ;  /* 0x000000ff10ff7812 */ /* 0x000fda000780c0ff */
[----:B------:R-:W-:Y:S05]  /*11f0*/  @!P0 EXIT ;  /* 0x000000000000894d */ /* 0x000fea0003800000 */
[----:B------:R-:W0:Y:S01]  /*1200*/  S2UR UR5, SR_CgaCtaId ;  /* 0x00000000000579c3 */ /* 0x000e220000008800 */
[----:B------:R-:W-:Y:S01]  /*1210*/  SHF.R.S32.HI R11, RZ, 0x1f, R10 ;  /* 0x0000001fff0b7819 */ /* 0x000fe2000001140a */
[----:B------:R-:W-:Y:S01]  /*1220*/  UIADD3 UR9, UR11, -0x1, URZ ;  /* 0xffffffff0b097890 */ /* 0x000fe2000fffe03f */
[----:B------:R-:W-:Y:S01]  /*1230*/  LOP3.LUT R100, R7, 0x1, RZ, 0xfc, !PT ;  /* 0x0000000107647812 */ /* 0x000fe200078efcff */
[----:B------:R-:W-:Y:S01]  /*1240*/  UMOV UR8, 0x400 ;  /* 0x0000040000087882 */ /* 0x000fe20000000000 */
[CC--:B------:R-:W-:Y:S01]  /*1250*/  LEA.HI R15, R11.reuse, R10.reuse, RZ, 0x2 ;  /* 0x0000000a0b0f7211 */ /* 0x0c0fe200078f10ff */
[----:B------:R-:W-:Y:S01]  /*1260*/  UISETP.LT.AND UP0, UPT, UR6, 0x1, UPT ;  /* 0x000000010600788c */ /* 0x000fe2000bf01270 */
[----:B------:R-:W-:Y:S01]  /*1270*/  LEA.HI R16, R11, R10, RZ, 0x5 ;  /* 0x0000000a0b107211 */ /* 0x000fe200078f28ff */
[----:B------:R-:W-:Y:S01]  /*1280*/  USHF.L.U32 UR7, UR6, 0x1, URZ ;  /* 0x0000000106077899 */ /* 0x000fe2000800063f */
[--C-:B------:R-:W-:Y:S01]  /*1290*/  SHF.R.S32.HI R14, RZ, 0x2, R15.reuse ;  /* 0x00000002ff0e7819 */ /* 0x100fe2000001140f */
[----:B------:R-:W-:Y:S01]  /*12a0*/  USEL UR10, UR6, 0x1, UP0 ;  /* 0x00000001060a7887 */ /* 0x000fe20008000000 */
[----:B------:R-:W-:Y:S01]  /*12b0*/  SHF.R.S32.HI R17, RZ, 0x1f, R15 ;  /* 0x0000001fff117819 */ /* 0x000fe2000001140f */
[----:B------:R-:W-:Y:S01]  /*12c0*/  UISETP.NE.AND UP0, UPT, UR9, URZ, UPT ;  /* 0x0000003f0900728c */ /* 0x000fe2000bf05270 */
[----:B------:R-:W-:Y:S01]  /*12d0*/  LOP3.LUT R11, R15, 0xfffffffc, RZ, 0xc0, !PT ;  /* 0xfffffffc0f0b7812 */ /* 0x000fe200078ec0ff */
[----:B------:R-:W-:Y:S01]  /*12e0*/  UIADD3 UR10, -UR10, UR6, URZ ;  /* 0x000000060a0a7290 */ /* 0x000fe2000fffe13f */
[----:B------:R-:W-:Y:S01]  /*12f0*/  LEA.HI R17, R17, R14, RZ, 0x3 ;  /* 0x0000000e11117211 */ /* 0x000fe200078f18ff */
[----:B------:R-:W-:-:S02]  /*1300*/  USEL UR14, URZ, 0x1, UP0 ;  /* 0x000000013f0e7887 */ /* 0x000fc40008000000 */
[----:B------:R-:W-:Y:S01]  /*1310*/  IMAD.IADD R18, R10, 0x1, -R11 ;  /* 0x000000010a127824 */ /* 0x000fe200078e0a0b */
[----:B------:R-:W-:-:S03]  /*1320*/  LOP3.LUT R17, R17, 0xfffffff8, RZ, 0xc0, !PT ;  /* 0xfffffff811117812 */ /* 0x000fc600078ec0ff */
[----:B------:R-:W-:Y:S01]  /*1330*/  IMAD.U32 R101, RZ, RZ, UR14 ;  /* 0x0000000eff657e24 */ /* 0x000fe2000f8e00ff */
[----:B0-----:R-:W-:Y:S01]  /*1340*/  ULEA UR8, UR5, UR8, 0x18 ;  /* 0x0000000805087291 */ /* 0x001fe2000f8ec03f */
[----:B------:R-:W-:Y:S01]  /*1350*/  IMAD.IADD R14, R14, 0x1, -R17 ;  /* 0x000000010e0e7824 */ /* 0x000fe200078e0a11 */
[----:B------:R-:W-:Y:S01]  /*1360*/  USHF.L.U32 UR5, UR9, 0x3, URZ ;  /* 0x0000000309057899 */ /* 0x000fe2000800063f */
[----:B------:R-:W-:Y:S01]  /*1370*/  SHF.R.S32.HI R17, RZ, 0x5, R16 ;  /* 0x00000005ff117819 */ /* 0x000fe20000011410 */
[----:B------:R-:W-:Y:S02]  /*1380*/  UIADD3 UR9, UR8, 0x70, URZ ;  /* 0x0000007008097890 */ /* 0x000fe4000fffe03f */
[----:B------:R-:W-:Y:S01]  /*1390*/  ULOP3.LUT UR5, UR5, 0x8, URZ, 0xc0, !UPT ;  /* 0x0000000805057892 */ /* 0x000fe2000f8ec03f */
[--C-:B------:R-:W-:Y:S01]  /*13a0*/  SHF.R.S32.HI R15, RZ, 0x1f, R14.reuse ;  /* 0x0000001fff0f7819 */ /* 0x100fe2000001140e */
[----:B------:R-:W-:Y:S01]  /*13b0*/  IMAD R19, R17, -0x10, -R14 ;  /* 0xfffffff011137824 */ /* 0x000fe200078e0a0e */
[----:B------:R-:W-:-:S02]  /*13c0*/  ULEA UR11, UR11, UR9, 0x3 ;  /* 0x000000090b0b7291 */ /* 0x000fc4000f8e183f */
[----:B------:R-:W-:Y:S01]  /*13d0*/  ULOP3.LUT UR12, UR5, 0x8, URZ, 0x3c, !UPT ;  /* 0x00000008050c7892 */ /* 0x000fe2000f8e3c3f */
[----:B------:R-:W-:Y:S01]  /*13e0*/  IMAD.WIDE R10, R17, 0x10, R14 ;  /* 0x00000010110a7825 */ /* 0x000fe200078e020e */
[----:B------:R-:W-:-:S03]  /*13f0*/  ULOP3.LUT UR13, UR5, 0x18, URZ, 0x3c, !UPT ;  /* 0x00000018050d7892 */ /* 0x000fc6000f8e3c3f */
[----:B------:R-:W-:Y:S02]  /*1400*/  ULDC UR5, c[0x0][0x284] ;  /* 0x0000a10000057ab9 */ /* 0x000fe40000000800 */
[----:B------:R-:W-:-:S07]  /*1410*/  VIADD R19, R19, UR5 ;  /* 0x0000000513137c36 */ /* 0x000fce0008000000 */
.L_x_121:
[----:B------:R-:W-:Y:S01]  /*1420*/  SHF.L.U32 R14, R101, 0x1f, RZ ;  /* 0x0000001f650e7819 */ /* 0x000fe200000006ff */
[----:B------:R-:W0:Y:S01]  /*1430*/  LDC R15, c[0x0][0x28c] ;  /* 0x0000a300ff0f7b82 */ /* 0x000e220000000800 */
[----:B------:R-:W-:Y:S01]  /*1440*/  UMOV UR5, URZ ;  /* 0x0000003f00057c82 */ /* 0x000fe20008000000 */
[----:B------:R-:W-:Y:S01]  /*1450*/  UMOV UR15, UR17 ;  /* 0x00000011000f7c82 */ /* 0x000fe20008000000 */
[----:B-1----:R-:W1:Y:S01]  /*1460*/  SYNCS.PHASECHK.TRANS64.TRYWAIT P0, [UR11+-0x8], R14 ;  /* 0xfffff80eff0075a7 */ /* 0x002e62000800014b */
[----:B0-----:R-:W-:Y:S01]  /*1470*/  ISETP.GE.AND P1, PT, R15, 0x1, PT ;  /* 0x000000010f00780c */ /* 0x001fe20003f26270 */
[----:B-1234-:R-:W-:-:S12]  /*1480*/  @!P0 BRA `(.L_x_15) ;  /* 0x0000007000688947 */ /* 0x01efd80003800000 */
.L_x_145:
[----:B------:R-:W-:Y:S01]  /*1490*/  UMOV UR18, URZ ;  /* 0x0000003f00127c82 */ /* 0x000fe20008000000 */
[----:B------:R-:W-:Y:S01]  /*14a0*/  UMOV UR19, URZ ;  /* 0x0000003f00137c82 */ /* 0x000fe20008000000 */
[----:B------:R-:W-:Y:S02]  /*14b0*/  CS2R R20, SRZ ;  /* 0x0000000000147805 */ /* 0x000fe4000001ff00 */
[----:B------:R-:W-:Y:S02]  /*14c0*/  CS2R R22, SRZ ;  /* 0x0000000000167805 */ /* 0x000fe4000001ff00 */
[----:B------:R-:W-:Y:S02]  /*14d0*/  CS2R R64, SRZ ;  /* 0x0000000000407805 */ /* 0x000fe4000001ff00 */
[----:B------:R-:W-:Y:S02]  /*14e0*/  CS2R R66, SRZ ;  /* 0x0000000000427805 */ /* 0x000fe4000001ff00 */
[----:B------:R-:W-:-:S02]  /*14f0*/  CS2R R68, SRZ ;  /* 0x0000000000447805 */ /* 0x000fc4000001ff00 */
[----:B------:R-:W-:Y:S02]  /*1500*/  CS2R R70, SRZ ;  /* 0x0000000000467805 */ /* 0x000fe4000001ff00 */
        /* <DEDUP_REMOVED lines=13> */
[----:B------:R-:W-:Y:S01]  /*15e0*/  CS2R R98, SRZ ;  /* 0x0000000000627805 */ /* 0x000fe2000001ff00 */
[----:B------:R-:W-:Y:S01]  /*15f0*/  IMAD.U32 R17, RZ, RZ, UR4 ;  /* 0x00000004ff117e24 */ /* 0x000fe2000f8e00ff */
        /* <DEDUP_REMOVED lines=19> */
[----:B------:R-:W-:Y:S01]  /*1730*/  CS2R R30, SRZ ;  /* 0x00000000001e7805 */ /* 0x000fe2000001ff00 */
[----:B------:R-:W-:Y:S06]  /*1740*/  @!P1 BRA `(.L_x_16) ;  /* 0x0000001000289947 */ /* 0x000fec0003800000 */
[----:B------:R-:W-:-:S13]  /*1750*/  ISETP.NE.AND P1, PT, R100, 0x3, PT ;  /* 0x000000036400780c */ /* 0x000fda0003f25270 */
[----:B------:R-:W-:Y:S05]  /*1760*/  @!P1 BRA `(.L_x_17) ;  /* 0x0000000000049947 */ /* 0x000fea0003800000 */
[----:B------:R-:W-:Y:S01]  /*1770*/  BPT.TRAP 0x1 ;  /* 0x000000040000795c */ /* 0x000fe20000300000 */
.L_x_17:
[----:B------:R-:W-:Y:S01]  /*1780*/  ULEA UR5, UR17, UR8, 0x3 ;  /* 0x0000000811057291 */ /* 0x000fe2000f8e183f */
[----:B0-----:R-:W-:-:S05]  /*1790*/  IMAD.U32 R14, RZ, RZ, UR4 ;  /* 0x00000004ff0e7e24 */ /* 0x001fca000f8e00ff */
[----:B------:R-:W-:-:S04]  /*17a0*/  SHF.L.U32 R14, R14, 0x1f, RZ ;  /* 0x0000001f0e0e7819 */ /* 0x000fc800000006ff */
[----:B------:R0:W1:Y:S01]  /*17b0*/  SYNCS.PHASECHK.TRANS64.TRYWAIT P0, [UR5], R14 ;  /* 0x0000000eff0075a7 */ /* 0x0000620008000145 */
[----:B------:R-:W-:Y:S05]  /*17c0*/  @!P1 BRA `(.L_x_18) ;  /* 0x0000000000049947 */ /* 0x000fea0003800000 */
[----:B------:R-:W-:Y:S01]  /*17d0*/  BPT.TRAP 0x1 ;  /* 0x000000040000795c */ /* 0x000fe20000300000 */
.L_x_18:
[----:B-1----:R-:W-:Y:S05]  /*17e0*/  @P0 BRA `(.L_x_19) ;  /* 0x0000000000080947 */ /* 0x002fea0003800000 */
[----:B------:R-:W1:Y:S02]  /*17f0*/  SYNCS.PHASECHK.TRANS64.TRYWAIT P0, [UR5], R14 ;  /* 0x0000000eff0075a7 */ /* 0x000e640008000145 */
[----:B-1----:R-:W-:Y:S05]  /*1800*/  @!P0 BRA `(.L_x_20) ;  /* 0x0000006c00a08947 */ /* 0x002fea0003800000 */
.L_x_19:
[----:B------:R-:W-:Y:S01]  /*1810*/  UIADD3 UR14, UR8, 0x180, URZ ;  /* 0x00000180080e7890 */ /* 0x000fe2000fffe03f */
[----:B------:R-:W-:Y:S01]  /*1820*/  WARPGROUP.ARRIVE ;  /* 0x00000000000079c5 */ /* 0x000fe20000000000 */
[----:B------:R-:W-:Y:S01]  /*1830*/  UIADD3 UR5, UR8, 0x18180, URZ ;  /* 0x0001818008057890 */ /* 0x000fe2000fffe03f */
[----:B------:R-:W-:Y:S01]  /*1840*/  CS2R R20, SRZ ;  /* 0x0000000000147805 */ /* 0x000fe2000001ff00 */
[----:B------:R-:W-:Y:S01]  /*1850*/  USHF.R.U32.HI UR14, URZ, 0x4, UR14 ;  /* 0x000000043f0e7899 */ /* 0x000fe2000801160e */
[----:B------:R-:W-:Y:S01]  /*1860*/  CS2R R22, SRZ ;  /* 0x0000000000167805 */ /* 0x000fe2000001ff00 */
[----:B------:R-:W-:Y:S01]  /*1870*/  USHF.R.U32.HI UR5, URZ, 0x4, UR5 ;  /* 0x000000043f057899 */ /* 0x000fe20008011605 */
[----:B------:R-:W-:Y:S01]  /*1880*/  CS2R R64, SRZ ;  /* 0x0000000000407805 */ /* 0x000fe2000001ff00 */
[----:B------:R-:W-:Y:S01]  /*1890*/  ULOP3.LUT UR14, UR14, 0x3fff, URZ, 0xc0, !UPT ;  /* 0x00003fff0e0e7892 */ /* 0x000fe2000f8ec03f */
[----:B------:R-:W-:Y:S01]  /*18a0*/  CS2R R66, SRZ ;  /* 0x0000000000427805 */ /* 0x000fe2000001ff00 */
[----:B------:R-:W-:Y:S01]  /*18b0*/  ULOP3.LUT UR5, UR5, 0x3fff, URZ, 0xc0, !UPT ;  /* 0x00003fff05057892 */ /* 0x000fe2000f8ec03f */
[----:B------:R-:W-:Y:S01]  /*18c0*/  CS2R R68, SRZ ;  /* 0x0000000000447805 */ /* 0x000fe2000001ff00 */
[----:B------:R-:W-:Y:S01]  /*18d0*/  ULOP3.LUT UR14, UR14, 0x10000, URZ, 0xfc, !UPT ;  /* 0x000100000e0e7892 */ /* 0x000fe2000f8efc3f */
[----:B------:R-:W-:Y:S01]  /*18e0*/  CS2R R70, SRZ ;  /* 0x0000000000467805 */ /* 0x000fe2000001ff00 */
[----:B------:R-:W-:Y:S01]  /*18f0*/  ULOP3.LUT UR5, UR5, 0x10000, URZ, 0xfc, !UPT ;  /* 0x0001000005057892 */ /* 0x000fe2000f8efc3f */
[----:B------:R-:W-:Y:S01]  /*1900*/  CS2R R72, SRZ ;  /* 0x0000000000487805 */ /* 0x000fe2000001ff00 */
[----:B------:R-:W-:Y:S01]  /*1910*/  ULEA UR14, UR17, UR14, 0xa ;  /* 0x0000000e110e7291 */ /* 0x000fe2000f8e503f */
[----:B------:R-:W-:Y:S01]  /*1920*/  CS2R R74, SRZ ;  /* 0x00000000004a7805 */ /* 0x000fe2000001ff00 */
[----:B------:R-:W-:Y:S01]  /*1930*/  UIMAD UR16, UR17, 0x500, UR5 ;  /* 0x00000500111078a4 */ /* 0x000fe2000f8e0205 */
[----:B------:R-:W-:Y:S01]  /*1940*/  CS2R R76, SRZ ;  /* 0x00000000004c7805 */ /* 0x000fe2000001ff00 */
[----:B------:R-:W-:Y:S01]  /*1950*/  UMOV UR21, 0x40000040 ;  /* 0x4000004000157882 */ /* 0x000fe20000000000 */
[----:B------:R-:W-:Y:S01]  /*1960*/  UMOV UR23, 0x40000040 ;  /* 0x4000004000177882 */ /* 0x000fe20000000000 */
[----:B------:R-:W-:Y:S01]  /*1970*/  UIADD3 UR5, UR16, 0x80, URZ ;  /* 0x0000008010057890 */ /* 0x000fe2000fffe03f */
[----:B------:R-:W-:Y:S01]  /*1980*/  CS2R R78, SRZ ;  /* 0x00000000004e7805 */ /* 0x000fe2000001ff00 */
[----:B------:R-:W-:Y:S01]  /*1990*/  UMOV UR20, UR14 ;  /* 0x0000000e00147c82 */ /* 0x000fe20008000000 */
[----:B------:R-:W-:Y:S01]  /*19a0*/  UMOV UR22, UR16 ;  /* 0x0000001000167c82 */ /* 0x000fe20008000000 */
[----:B------:R-:W-:Y:S01]  /*19b0*/  UIADD3 UR15, UR16, 0x100, URZ ;  /* 0x00000100100f7890 */ /* 0x000fe2000fffe03f */
[----:B------:R-:W-:Y:S01]  /*19c0*/  QGMMA.64x16x32.F32.E4M3.E4M3 R56, gdesc[UR20], RZ, !UPT ;  /* 0x00200000143879f3 */ /* 0x000fe2000c7008ff */
[----:B------:R-:W-:Y:S01]  /*19d0*/  UMOV UR23, 0x40000040 ;  /* 0x4000004000177882 */ /* 0x000fe20000000000 */
        /* <DEDUP_REMOVED lines=15> */
[----:B------:R-:W-:Y:S01]  /*1ad0*/  UIADD3 UR20, UR14, 0x2, URZ ;  /* 0x000000020e147890 */ /* 0x000fe2000fffe03f */
[----:B------:R-:W-:Y:S01]  /*1ae0*/  CS2R R80, SRZ ;  /* 0x0000000000507805 */ /* 0x000fe2000001ff00 */
[----:B------:R-:W-:Y:S01]  /*1af0*/  UIADD3 UR22, UR16, 0x2, URZ ;  /* 0x0000000210167890 */ /* 0x000fe2000fffe03f */
[----:B------:R-:W-:Y:S01]  /*1b00*/  CS2R R82, SRZ ;  /* 0x0000000000527805 */ /* 0x000fe2000001ff00 */
[----:B------:R-:W-:Y:S01]  /*1b10*/  UMOV UR21, 0x40000040 ;  /* 0x4000004000157882 */ /* 0x000fe20000000000 */
[----:B------:R-:W-:Y:S01]  /*1b20*/  UMOV UR23, 0x40000040 ;  /* 0x4000004000177882 */ /* 0x000fe20000000000 */
[----:B------:R-:W-:-:S02]  /*1b30*/  CS2R R84, SRZ ;  /* 0x0000000000547805 */ /* 0x000fc4000001ff00 */
[----:B------:R-:W-:Y:S02]  /*1b40*/  CS2R R86, SRZ ;  /* 0x0000000000567805 */ /* 0x000fe4000001ff00 */
[----:B------:R-:W-:Y:S02]  /*1b50*/  CS2R R88, SRZ ;  /* 0x0000000000587805 */ /* 0x000fe4000001ff00 */
[----:B------:R-:W-:Y:S02]  /*1b60*/  CS2R R90, SRZ ;  /* 0x00000000005a7805 */ /* 0x000fe4000001ff00 */
[----:B------:R-:W-:Y:S02]  /*1b70*/  CS2R R92, SRZ ;  /* 0x00000000005c7805 */ /* 0x000fe4000001ff00 */
[----:B------:R-:W-:Y:S02]  /*1b80*/  CS2R R94, SRZ ;  /* 0x00000000005e7805 */ /* 0x000fe4000001ff00 */
[----:B------:R-:W-:-:S02]  /*1b90*/  CS2R R96, SRZ ;  /* 0x0000000000607805 */ /* 0x000fc4000001ff00 */
[----:B------:R-:W-:Y:S01]  /*1ba0*/  CS2R R98, SRZ ;  /* 0x0000000000627805 */ /* 0x000fe2000001ff00 */
[----:B------:R-:W-:Y:S01]  /*1bb0*/  QGMMA.64x16x32.F32.E4M3.E4M3 R56, gdesc[UR20], R56 ;  /* 0x00200000143879f3 */ /* 0x000fe20008700838 */
[----:B------:R-:W-:Y:S01]  /*1bc0*/  UMOV UR22, UR5 ;  /* 0x0000000500167c82 */ /* 0x000fe20008000000 */
[----:B------:R-:W-:Y:S01]  /*1bd0*/  UMOV UR23, 0x40000040 ;  /* 0x4000004000177882 */ /* 0x000fe20000000000 */
[----:B------:R-:W-:Y:S01]  /*1be0*/  UIADD3 UR5, UR16, 0x182, URZ ;  /* 0x0000018210057890 */ /* 0x000fe2000fffe03f */
[----:B------:R-:W-:Y:S01]  /*1bf0*/  QGMMA.64x16x32.F32.E4M3.E4M3 R48, gdesc[UR20], R48 ;  /* 0x00200000143079f3 */ /* 0x000fe20008700830 */
[----:B------:R-:W-:Y:S01]  /*1c00*/  UMOV UR22, UR15 ;  /* 0x0000000f00167c82 */ /* 0x000fe20008000000 */
[----:B------:R-:W-:Y:S01]  /*1c10*/  UMOV UR23, 0x40000040 ;  /* 0x4000004000177882 */ /* 0x000fe20000000000 */
[----:B------:R-:W-:Y:S01]  /*1c20*/  UIADD3 UR15, UR16, 0x202, URZ ;  /* 0x00000202100f7890 */ /* 0x000fe2000fffe03f */
[----:B------:R-:W-:Y:S01]  /*1c30*/  QGMMA.64x16x32.F32.E4M3.E4M3 R40, gdesc[UR20], R40 ;  /* 0x00200000142879f3 */ /* 0x000fe20008700828 */
[----:B------:R-:W-:Y:S01]  /*1c40*/  UMOV UR23, 0x40000040 ;  /* 0x4000004000177882 */ /* 0x000fe20000000000 */
[----:B------:R-:W-:Y:S01]  /*1c50*/  UMOV UR22, UR5 ;  /* 0x0000000500167c82 */ /* 0x000fe20008000000 */
[----:B------:R-:W-:Y:S01]  /*1c60*/  UIADD3 UR5, UR16, 0x84, URZ ;  /* 0x0000008410057890 */ /* 0x000fe2000fffe03f */
[----:B------:R-:W-:Y:S01]  /*1c70*/  QGMMA.64x16x32.F32.E4M3.E4M3 R32, gdesc[UR20], R32 ;  /* 0x00200000142079f3 */ /* 0x000fe20008700820 */
[----:B------:R-:W-:Y:S01]  /*1c80*/  UMOV UR23, 0x40000040 ;  /* 0x4000004000177882 */ /* 0x000fe20000000000 */
[----:B------:R-:W-:Y:S01]  /*1c90*/  UMOV UR22, UR15 ;  /* 0x0000000f00167c82 */ /* 0x000fe20008000000 */
[----:B------:R-:W-:Y:S01]  /*1ca0*/  UIADD3 UR15, UR16, 0x104, URZ ;  /* 0x00000104100f7890 */ /* 0x000fe2000fffe03f */
[----:B------:R-:W-:Y:S01]  /*1cb0*/  QGMMA.64x16x32.F32.E4M3.E4M3 R24, gdesc[UR20], R24 ;  /* 0x00200000141879f3 */ /* 0x000fe20008700818 */
[----:B------:R-:W-:-:S02]  /*1cc0*/  UIADD3 UR20, UR14, 0x4, URZ ;  /* 0x000000040e147890 */ /* 0x000fc4000fffe03f */
[----:B------:R-:W-:Y:S01]  /*1cd0*/  UIADD3 UR22, UR16, 0x4, URZ ;  /* 0x0000000410167890 */ /* 0x000fe2000fffe03f */
[----:B------:R-:W-:Y:S01]  /*1ce0*/  UMOV UR21, 0x40000040 ;  /* 0x4000004000157882 */ /* 0x000fe20000000000 */
[----:B------:R-:W-:-:S07]  /*1cf0*/  UMOV UR23, 0x40000040 ;  /* 0x4000004000177882 */ /* 0x000fce0000000000 */
        /* <DEDUP_REMOVED lines=95> */
[----:B------:R-:W-:Y:S01]  /*22f0*/  UMOV UR5, 0x8 ;  /* 0x0000000800057882 */ /* 0x000fe20000000000 */
[----:B------:R-:W-:Y:S01]  /*2300*/  QGMMA.64x16x32.F32.E4M3.E4M3 R32, gdesc[UR20], R32 ;  /* 0x00200000142079f3 */ /* 0x000fe20008700820 */
[----:B------:R-:W-:Y:S01]  /*2310*/  UMOV UR23, 0x40000040 ;  /* 0x4000004000177882 */ /* 0x000fe20000000000 */
[----:B------:R-:W-:Y:S01]  /*2320*/  UMOV UR22, UR15 ;  /* 0x0000000f00167c82 */ /* 0x000fe20008000000 */
[----:B------:R-:W-:Y:S01]  /*2330*/  UIADD3 UR15, UR16, 0x386, URZ ;  /* 0x00000386100f7890 */ /* 0x000fe2000fffe03f */
[----:B------:R-:W-:Y:S01]  /*2340*/  QGMMA.64x16x32.F32.E4M3.E4M3 R24, gdesc[UR20], R24 ;  /* 0x00200000141879f3 */ /* 0x000fe20008700818 */
[----:B------:R-:W-:-:S02]  /*2350*/  UIADD3 UR20, UR14, 0x206, URZ ;  /* 0x000002060e147890 */ /* 0x000fc4000fffe03f */
[----:B------:R-:W-:Y:S02]  /*2360*/  UIADD3 UR22, UR16, 0x286, URZ ;  /* 0x0000028610167890 */ /* 0x000fe4000fffe03f */
[----:B------:R-:W-:Y:S01]  /*2370*/  UIADD3 UR14, UR16, 0x306, URZ ;  /* 0x00000306100e7890 */ /* 0x000fe2000fffe03f */
[----:B------:R-:W-:Y:S01]  /*2380*/  UMOV UR21, 0x40000040 ;  /* 0x4000004000157882 */ /* 0x000fe20000000000 */
[----:B------:R-:W-:-:S05]  /*2390*/  UMOV UR23, 0x40000040 ;  /* 0x4000004000177882 */ /* 0x000fca0000000000 */
[----:B------:R-:W-:Y:S01]  /*23a0*/  QGMMA.64x16x32.F32.E4M3.E4M3 R56, gdesc[UR20], R56 ;  /* 0x00200000143879f3 */ /* 0x000fe20008700838 */
[----:B------:R-:W-:Y:S01]  /*23b0*/  UMOV UR22, UR14 ;  /* 0x0000000e00167c82 */ /* 0x000fe20008000000 */
[----:B------:R-:W-:Y:S01]  /*23c0*/  UIADD3 UR14, UR16, 0x406, URZ ;  /* 0x00000406100e7890 */ /* 0x000fe2000fffe03f */
[----:B------:R-:W-:Y:S01]  /*23d0*/  UMOV UR23, 0x40000040 ;  /* 0x4000004000177882 */ /* 0x000fe20000000000 */
[----:B------:R-:W-:Y:S01]  /*23e0*/  UIADD3 UR16, UR16, 0x486, URZ ;  /* 0x0000048610107890 */ /* 0x000fe2000fffe03f */
[----:B------:R-:W-:Y:S01]  /*23f0*/  QGMMA.64x16x32.F32.E4M3.E4M3 R48, gdesc[UR20], R48 ;  /* 0x00200000143079f3 */ /* 0x000fe20008700830 */
[----:B------:R-:W-:Y:S01]  /*2400*/  UMOV UR22, UR15 ;  /* 0x0000000f00167c82 */ /* 0x000fe20008000000 */
[----:B------:R-:W-:Y:S02]  /*2410*/  UMOV UR23, 0x40000040 ;  /* 0x4000004000177882 */ /* 0x000fe40000000000 */
[----:B------:R-:W-:Y:S01]  /*2420*/  QGMMA.64x16x32.F32.E4M3.E4M3 R40, gdesc[UR20], R40 ;  /* 0x00200000142879f3 */ /* 0x000fe20008700828 */
[----:B------:R-:W-:Y:S01]  /*2430*/  UMOV UR22, UR14 ;  /* 0x0000000e00167c82 */ /* 0x000fe20008000000 */
[----:B------:R-:W-:Y:S01]  /*2440*/  ULDC UR14, c[0x0][0x50c] ;  /* 0x00014300000e7ab9 */ /* 0x000fe20000000800 */
[----:B------:R-:W-:Y:S01]  /*2450*/  UMOV UR23, 0x40000040 ;  /* 0x4000004000177882 */ /* 0x000fe20000000000 */
[----:B------:R-:W-:Y:S01]  /*2460*/  UISETP.NE.AND UP0, UPT, UR14, 0x8, UPT ;  /* 0x000000080e00788c */ /* 0x000fe2000bf05270 */
[----:B------:R-:W-:Y:S01]  /*2470*/  QGMMA.64x16x32.F32.E4M3.E4M3 R32, gdesc[UR20], R32 ;  /* 0x00200000142079f3 */ /* 0x000fe20008700820 */
[----:B------:R-:W-:Y:S01]  /*2480*/  UMOV UR22, UR16 ;  /* 0x0000001000167c82 */ /* 0x000fe20008000000 */
[----:B------:R-:W-:Y:S01]  /*2490*/  UMOV UR23, 0x40000040 ;  /* 0x4000004000177882 */ /* 0x000fe20000000000 */
[----:B------:R-:W-:Y:S01]  /*24a0*/  USEL UR18, URZ, 0x1, UP0 ;  /* 0x000000013f127887 */ /* 0x000fe20008000000 */
[----:B------:R-:W-:Y:S05]  /*24b0*/  QGMMA.64x16x32.F32.E4M3.E4M3 R24, gdesc[UR20], R24, gsb0 ;  /* 0x00200000141879f3 */ /* 0x000fea0008000818 */
[----:B------:R-:W-:-:S13]  /*24c0*/  ISETP.NE.AND P0, PT, RZ, UR18, PT ;  /* 0x00000012ff007c0c */ /* 0x000fda000bf05270 */
[----:B------:R-:W-:Y:S05]  /*24d0*/  @!P0 BRA `(.L_x_21) ;  /* 0x0000000000a88947 */ /* 0x000fea0003800000 */
[----:B------:R-:W-:Y:S02]  /*24e0*/  WARPGROUP.DEPBAR.LE gsb0, 0x0 ;  /* 0x00008000000079c5 */ /* 0x000fe40000010000 */
[----:B------:R-:W-:-:S01]  /*24f0*/  FADD R99, RZ, R56 ;  /* 0x00000038ff637221 */ /* 0x000fc20000000000 */
[----:B------:R-:W-:Y:S01]  /*2500*/  FADD R98, RZ, R57 ;  /* 0x00000039ff627221 */ /* 0x000fe20000000000 */
        /* <DEDUP_REMOVED lines=38> */
[----:B------:R-:W-:-:S06]  /*2770*/  UMOV UR5, URZ ;  /* 0x0000003f00057c82 */ /* 0x000fcc0008000000 */
.L_x_21:
[----:B------:R-:W-:Y:S01]  /*2780*/  UIADD3 UR15, UR17, 0x1, URZ ;  /* 0x00000001110f7890 */ /* 0x000fe2000fffe03f */
[----:B------:R-:W-:-:S03]  /*2790*/  UMOV UR19, 0x1 ;  /* 0x0000000100137882 */ /* 0x000fc60000000000 */
[----:B------:R-:W-:-:S04]  /*27a0*/  UISETP.NE.AND UP0, UPT, UR15, 0x6, UPT ;  /* 0x000000060f00788c */ /* 0x000fc8000bf05270 */
[----:B------:R-:W-:Y:S02]  /*27b0*/  USEL UR14, URZ, 0x1, UP0 ;  /* 0x000000013f0e7887 */ /* 0x000fe40008000000 */
[----:B------:R-:W-:Y:S02]  /*27c0*/  USEL UR15, UR15, URZ, UP0 ;  /* 0x0000003f0f0f7287 */ /* 0x000fe40008000000 */
[----:B------:R-:W-:-:S06]  /*27d0*/  ULOP3.LUT UR14, UR4, UR14, URZ, 0x3c, !UPT ;  /* 0x0000000e040e7292 */ /* 0x000fcc000f8e3c3f */
[----:B------:R-:W-:-:S07]  /*27e0*/  IMAD.U32 R17, RZ, RZ, UR14 ;  /* 0x0000000eff117e24 */ /* 0x000fce000f8e00ff */
.L_x_16:
[----:B------:R-:W-:-:S06]  /*27f0*/  UISETP.GE.AND UP0, UPT, UR10, 0x1, UPT ;  /* 0x000000010a00788c */ /* 0x000fcc000bf06270 */
[----:B------:R-:W-:-:S13]  /*2800*/  PLOP3.LUT P0, PT, PT, PT, UP0, 0x80, 0x0 ;  /* 0x000000000000781c */ /* 0x000fda0003f0f008 */
[----:B------:R-:W-:Y:S05]  /*2810*/  @!P0 BRA `(.L_x_22) ;  /* 0x0000001000248947 */ /* 0x000fea0003800000 */
[----:B01----:R-:W-:Y:S01]  /*2820*/  IMAD.U32 R14, RZ, RZ, UR10 ;  /* 0x0000000aff0e7e24 */ /* 0x003fe2000f8e00ff */
[----:B------:R-:W-:Y:S01]  /*2830*/  UMOV UR14, UR17 ;  /* 0x00000011000e7c82 */ /* 0x000fe20008000000 */
[----:B------:R-:W-:-:S05]  /*2840*/  ULDC UR16, c[0x0][0x50c] ;  /* 0x0001430000107ab9 */ /* 0x000fca0000000800 */
.L_x_30:
[----:B------:R-:W-:-:S13]  /*2850*/  ISETP.NE.AND P1, PT, R100, 0x3, PT ;  /* 0x000000036400780c */ /* 0x000fda0003f25270 */
[----:B01----:R-:W-:Y:S05]  /*2860*/  @!P1 BRA `(.L_x_23) ;  /* 0x0000000000049947 */ /* 0x003fea0003800000 */
[----:B------:R-:W-:Y:S01]  /*2870*/  BPT.TRAP 0x1 ;  /* 0x000000040000795c */ /* 0x000fe20000300000 */
.L_x_23:
[----:B------:R-:W-:Y:S01]  /*2880*/  ULEA UR20, UR15, UR8, 0x3 ;  /* 0x000000080f147291 */ /* 0x000fe2000f8e183f */
[----:B------:R-:W-:-:S08]  /*2890*/  SHF.L.U32 R15, R17, 0x1f, RZ ;  /* 0x0000001f110f7819 */ /* 0x000fd000000006ff */
[----:B------:R0:W1:Y:S01]  /*28a0*/  SYNCS.PHASECHK.TRANS64.TRYWAIT P0, [UR20], R15 ;  /* 0x0000000fff0075a7 */ /* 0x0000620008000154 */
[----:B------:R-:W-:Y:S05]  /*28b0*/  @!P1 BRA `(.L_x_24) ;  /* 0x0000000000049947 */ /* 0x000fea0003800000 */
[----:B------:R-:W-:Y:S01]  /*28c0*/  BPT.TRAP 0x1 ;  /* 0x000000040000795c */ /* 0x000fe20000300000 */
.L_x_24:
[----:B-1----:R-:W-:Y:S05]  /*28d0*/  @P0 BRA `(.L_x_25) ;  /* 0x0000000000080947 */ /* 0x002fea0003800000 */
[----:B------:R-:W1:Y:S02]  /*28e0*/  SYNCS.PHASECHK.TRANS64.TRYWAIT P0, [UR20], R15 ;  /* 0x0000000fff0075a7 */ /* 0x000e640008000154 */
[----:B-1----:R-:W-:Y:S05]  /*28f0*/  @!P0 BRA `(.L_x_26) ;  /* 0x0000005c007c8947 */ /* 0x002fea0003800000 */
.L_x_25:
[----:B------:R-:W-:Y:S01]  /*2900*/  UIADD3 UR20, UR8, 0x18180, URZ ;  /* 0x0001818008147890 */ /* 0x000fe2000fffe03f */
[----:B------:R-:W-:Y:S01]  /*2910*/  WARPGROUP.ARRIVE ;  /* 0x00000000000079c5 */ /* 0x000fe20000000000 */
[----:B------:R-:W-:Y:S02]  /*2920*/  UIADD3 UR21, UR8, 0x180, URZ ;  /* 0x0000018008157890 */ /* 0x000fe4000fffe03f */
[----:B------:R-:W-:Y:S02]  /*2930*/  USHF.R.U32.HI UR20, URZ, 0x4, UR20 ;  /* 0x000000043f147899 */ /* 0x000fe40008011614 */
[----:B------:R-:W-:Y:S02]  /*2940*/  USHF.R.U32.HI UR21, URZ, 0x4, UR21 ;  /* 0x000000043f157899 */ /* 0x000fe40008011615 */
[----:B------:R-:W-:Y:S02]  /*2950*/  UISETP.NE.AND UP0, UPT, UR18, URZ, UPT ;  /* 0x0000003f1200728c */ /* 0x000fe4000bf05270 */
[----:B------:R-:W-:-:S02]  /*2960*/  ULOP3.LUT UR20, UR20, 0x3fff, URZ, 0xc0, !UPT ;  /* 0x00003fff14147892 */ /* 0x000fc4000f8ec03f */
[----:B------:R-:W-:Y:S02]  /*2970*/  ULOP3.LUT UR21, UR21, 0x3fff, URZ, 0xc0, !UPT ;  /* 0x00003fff15157892 */ /* 0x000fe4000f8ec03f */
[----:B------:R-:W-:Y:S02]  /*2980*/  USEL UR19, UR19, URZ, !UP0 ;  /* 0x0000003f13137287 */ /* 0x000fe4000c000000 */
[----:B------:R-:W-:Y:S02]  /*2990*/  ULOP3.LUT UR18, UR20, 0x10000, URZ, 0xfc, !UPT ;  /* 0x0001000014127892 */ /* 0x000fe4000f8efc3f */
[----:B------:R-:W-:Y:S02]  /*29a0*/  ULOP3.LUT UR21, UR21, 0x10000, URZ, 0xfc, !UPT ;  /* 0x0001000015157892 */ /* 0x000fe4000f8efc3f */
[----:B------:R-:W-:Y:S02]  /*29b0*/  UISETP.NE.U32.AND UP0, UPT, UR19, URZ, UPT ;  /* 0x0000003f1300728c */ /* 0x000fe4000bf05070 */
[----:B------:R-:W-:-:S02]  /*29c0*/  UIMAD UR18, UR15, 0x500, UR18 ;  /* 0x000005000f1278a4 */ /* 0x000fc4000f8e0212 */
[----:B------:R-:W-:Y:S02]  /*29d0*/  ULEA UR19, UR15, UR21, 0xa ;  /* 0x000000150f137291 */ /* 0x000fe4000f8e503f */
[----:B------:R-:W-:Y:S02]  /*29e0*/  UIADD3 UR26, UR18, 0x80, URZ ;  /* 0x00000080121a7890 */ /* 0x000fe4000fffe03f */
[----:B------:R-:W-:Y:S01]  /*29f0*/  UIADD3 UR27, UR18, 0x100, URZ ;  /* 0x00000100121b7890 */ /* 0x000fe2000fffe03f */
[----:B------:R-:W-:Y:S02]  /*2a00*/  UMOV UR21, 0x40000040 ;  /* 0x4000004000157882 */ /* 0x000fe40000000000 */
[----:B------:R-:W-:Y:S01]  /*2a10*/  UMOV UR20, UR19 ;  /* 0x0000001300147c82 */ /* 0x000fe20008000000 */
[----:B------:R-:W-:Y:S01]  /*2a20*/  UMOV UR22, UR18 ;  /* 0x0000001200167c82 */ /* 0x000fe20008000000 */
[----:B------:R-:W-:Y:S01]  /*2a30*/  UMOV UR23, 0x40000040 ;  /* 0x4000004000177882 */ /* 0x000fe20000000000 */
[----:B------:R-:W-:Y:S01]  /*2a40*/  UIADD3 UR28, UR18, 0x180, URZ ;  /* 0x00000180121c7890 */ /* 0x000fe2000fffe03f */
[----:B------:R-:W-:Y:S01]  /*2a50*/  QGMMA.64x16x32.F32.E4M3.E4M3 R56, gdesc[UR20], R56, UP0 ;  /* 0x00200000143879f3 */ /* 0x000fe2000bf00838 */
        /* <DEDUP_REMOVED lines=16> */
[----:B------:R-:W-:-:S02]  /*2b60*/  UIADD3 UR20, UR19, 0x2, URZ ;  /* 0x0000000213147890 */ /* 0x000fc4000fffe03f */
[----:B------:R-:W-:Y:S01]  /*2b70*/  UIADD3 UR22, UR18, 0x2, URZ ;  /* 0x0000000212167890 */ /* 0x000fe2000fffe03f */
[----:B------:R-:W-:Y:S01]  /*2b80*/  UMOV UR21, 0x40000040 ;  /* 0x4000004000157882 */ /* 0x000fe20000000000 */
[----:B------:R-:W-:Y:S01]  /*2b90*/  UMOV UR23, 0x40000040 ;  /* 0x4000004000177882 */ /* 0x000fe20000000000 */
[----:B------:R-:W-:-:S04]  /*2ba0*/  UIADD3 UR5, UR5, 0x8, URZ ;  /* 0x0000000805057890 */ /* 0x000fc8000fffe03f */
[----:B------:R-:W-:Y:S02]  /*2bb0*/  UISETP.NE.AND UP0, UPT, UR5, UR16, UPT ;  /* 0x000000100500728c */ /* 0x000fe4000bf05270 */
        /* <DEDUP_REMOVED lines=115> */
[----:B------:R-:W-:-:S02]  /*32f0*/  UMOV UR23, 0x40000040 ;  /* 0x4000004000177882 */ /* 0x000fc40000000000 */
[----:B------:R-:W-:Y:S01]  /*3300*/  QGMMA.64x16x32.F32.E4M3.E4M3 R32, gdesc[UR20], R32 ;  /* 0x00200000142079f3 */ /* 0x000fe20008700820 */
[----:B------:R-:W-:Y:S01]  /*3310*/  UMOV UR22, UR26 ;  /* 0x0000001a00167c82 */ /* 0x000fe20008000000 */
[----:B------:R-:W-:Y:S01]  /*3320*/  UMOV UR23, 0x40000040 ;  /* 0x4000004000177882 */ /* 0x000fe20000000000 */
[----:B------:R-:W-:Y:S01]  /*3330*/  UIADD3 UR26, UR18, 0x386, URZ ;  /* 0x00000386121a7890 */ /* 0x000fe2000fffe03f */
[----:B------:R-:W-:Y:S01]  /*3340*/  QGMMA.64x16x32.F32.E4M3.E4M3 R24, gdesc[UR20], R24 ;  /* 0x00200000141879f3 */ /* 0x000fe20008700818 */
[----:B------:R-:W-:Y:S02]  /*3350*/  UIADD3 UR20, UR19, 0x206, URZ ;  /* 0x0000020613147890 */ /* 0x000fe4000fffe03f */
[----:B------:R-:W-:Y:S02]  /*3360*/  UIADD3 UR22, UR18, 0x286, URZ ;  /* 0x0000028612167890 */ /* 0x000fe4000fffe03f */
[----:B------:R-:W-:Y:S01]  /*3370*/  UIADD3 UR19, UR18, 0x306, URZ ;  /* 0x0000030612137890 */ /* 0x000fe2000fffe03f */
[----:B------:R-:W-:Y:S01]  /*3380*/  UMOV UR21, 0x40000040 ;  /* 0x4000004000157882 */ /* 0x000fe20000000000 */
[----:B------:R-:W-:Y:S01]  /*3390*/  UMOV UR23, 0x40000040 ;  /* 0x4000004000177882 */ /* 0x000fe20000000000 */
[----:B------:R-:W-:-:S04]  /*33a0*/  UIADD3 UR18, UR18, 0x486, URZ ;  /* 0x0000048612127890 */ /* 0x000fc8000fffe03f */
[----:B------:R-:W-:Y:S01]  /*33b0*/  QGMMA.64x16x32.F32.E4M3.E4M3 R56, gdesc[UR20], R56 ;  /* 0x00200000143879f3 */ /* 0x000fe20008700838 */
[----:B------:R-:W-:Y:S01]  /*33c0*/  UMOV UR22, UR19 ;  /* 0x0000001300167c82 */ /* 0x000fe20008000000 */
[----:B------:R-:W-:Y:S02]  /*33d0*/  UMOV UR23, 0x40000040 ;  /* 0x4000004000177882 */ /* 0x000fe40000000000 */
[----:B------:R-:W-:Y:S01]  /*33e0*/  QGMMA.64x16x32.F32.E4M3.E4M3 R48, gdesc[UR20], R48 ;  /* 0x00200000143079f3 */ /* 0x000fe20008700830 */
[----:B------:R-:W-:Y:S01]  /*33f0*/  UMOV UR22, UR26 ;  /* 0x0000001a00167c82 */ /* 0x000fe20008000000 */
[----:B------:R-:W-:Y:S02]  /*3400*/  UMOV UR23, 0x40000040 ;  /* 0x4000004000177882 */ /* 0x000fe40000000000 */
[----:B------:R-:W-:Y:S01]  /*3410*/  QGMMA.64x16x32.F32.E4M3.E4M3 R40, gdesc[UR20], R40 ;  /* 0x00200000142879f3 */ /* 0x000fe20008700828 */
[----:B------:R-:W-:Y:S01]  /*3420*/  UMOV UR22, UR27 ;  /* 0x0000001b00167c82 */ /* 0x000fe20008000000 */
[----:B------:R-:W-:-:S02]  /*3430*/  UMOV UR23, 0x40000040 ;  /* 0x4000004000177882 */ /* 0x000fc40000000000 */
[----:B------:R-:W-:Y:S01]  /*3440*/  QGMMA.64x16x32.F32.E4M3.E4M3 R32, gdesc[UR20], R32 ;  /* 0x00200000142079f3 */ /* 0x000fe20008700820 */
[----:B------:R-:W-:Y:S01]  /*3450*/  UMOV UR22, UR18 ;  /* 0x0000001200167c82 */ /* 0x000fe20008000000 */
[----:B------:R-:W-:Y:S01]  /*3460*/  UMOV UR23, 0x40000040 ;  /* 0x4000004000177882 */ /* 0x000fe20000000000 */
[----:B------:R-:W-:Y:S01]  /*3470*/  USEL UR18, URZ, 0x1, UP0 ;  /* 0x000000013f127887 */ /* 0x000fe20008000000 */
[----:B------:R-:W-:Y:S05]  /*3480*/  QGMMA.64x16x32.F32.E4M3.E4M3 R24, gdesc[UR20], R24, gsb0 ;  /* 0x00200000141879f3 */ /* 0x000fea0008000818 */
[----:B------:R-:W-:Y:S01]  /*3490*/  ISETP.NE.AND P0, PT, RZ, UR18, PT ;  /* 0x00000012ff007c0c */ /* 0x000fe2000bf05270 */
[----:B------:R-:W-:-:S12]  /*34a0*/  WARPGROUP.DEPBAR.LE gsb0, 0x1 ;  /* 0x00008000000079c5 */ /* 0x000fd80000010100 */
[----:B------:R-:W-:Y:S05]  /*34b0*/  @!P0 BRA `(.L_x_27) ;  /* 0x0000000000a88947 */ /* 0x000fea0003800000 */
[----:B------:R-:W-:Y:S02]  /*34c0*/  WARPGROUP.DEPBAR.LE gsb0, 0x0 ;  /* 0x00008000000079c5 */ /* 0x000fe40000010000 */
[----:B------:R-:W-:-:S01]  /*34d0*/  FADD R99, R56, R99 ;  /* 0x0000006338637221 */ /* 0x000fc20000000000 */
[----:B------:R-:W-:Y:S01]  /*34e0*/  FADD R98, R57, R98 ;  /* 0x0000006239627221 */ /* 0x000fe20000000000 */
        /* <DEDUP_REMOVED lines=38> */
[----:B------:R-:W-:-:S06]  /*3750*/  UMOV UR5, URZ ;  /* 0x0000003f00057c82 */ /* 0x000fcc0008000000 */
.L_x_27:
[----:B------:R-:W-:Y:S05]  /*3760*/  @!P1 BRA `(.L_x_28) ;  /* 0x0000000000049947 */ /* 0x000fea0003800000 */
[----:B------:R-:W-:Y:S01]  /*3770*/  BPT.TRAP 0x1 ;  /* 0x000000040000795c */ /* 0x000fe20000300000 */
.L_x_28:
[----:B------:R-:W-:Y:S01]  /*3780*/  ULEA UR19, UR14, UR8, 0x3 ;  /* 0x000000080e137291 */ /* 0x000fe2000f8e183f */
[----:B------:R-:W-:-:S03]  /*3790*/  ISETP.GT.U32.AND P0, PT, R7, 0x1, PT ;  /* 0x000000010700780c */ /* 0x000fc60003f04070 */
[----:B------:R-:W-:-:S04]  /*37a0*/  UIADD3 UR19, UR19, 0x30, URZ ;  /* 0x0000003013137890 */ /* 0x000fc8000fffe03f */
[----:B------:R-:W-:-:S09]  /*37b0*/  UPRMT UR19, URZ, 0x654, UR19 ;  /* 0x000006543f137896 */ /* 0x000fd20008000013 */
[----:B------:R-:W-:Y:S01]  /*37c0*/  SYNCS.ARRIVE.TRANS64.RED.A1T0 RZ, [UR19], RZ ;  /* 0x000000ffffff79a7 */ /* 0x000fe20008100413 */
[----:B------:R-:W-:Y:S05]  /*37d0*/  @P0 BRA `(.L_x_29) ;  /* 0x0000000000040947 */ /* 0x000fea0003800000 */
[----:B------:R-:W-:Y:S01]  /*37e0*/  BPT.TRAP 0x1 ;  /* 0x000000040000795c */ /* 0x000fe20000300000 */
.L_x_29:
[----:B------:R-:W-:Y:S01]  /*37f0*/  UIADD3 UR15, UR15, 0x1, URZ ;  /* 0x000000010f0f7890 */ /* 0x000fe2000fffe03f */
[C---:B------:R-:W-:Y:S01]  /*3800*/  ISETP.GT.AND P0, PT, R14.reuse, 0x1, PT ;  /* 0x000000010e00780c */ /* 0x040fe20003f04270 */
[----:B------:R-:W-:Y:S01]  /*3810*/  UIADD3 UR14, UR14, 0x1, URZ ;  /* 0x000000010e0e7890 */ /* 0x000fe2000fffe03f */
[----:B------:R-:W-:Y:S01]  /*3820*/  VIADD R14, R14, 0xffffffff ;  /* 0xffffffff0e0e7836 */ /* 0x000fe20000000000 */
[----:B------:R-:W-:Y:S02]  /*3830*/  UISETP.NE.AND UP0, UPT, UR15, 0x6, UPT ;  /* 0x000000060f00788c */ /* 0x000fe4000bf05270 */
[----:B------:R-:W-:Y:S02]  /*3840*/  UISETP.NE.AND UP1, UPT, UR14, 0x6, UPT ;  /* 0x000000060e00788c */ /* 0x000fe4000bf25270 */
[----:B------:R-:W-:Y:S02]  /*3850*/  USEL UR19, URZ, 0x1, UP0 ;  /* 0x000000013f137887 */ /* 0x000fe40008000000 */
[----:B------:R-:W-:-:S02]  /*3860*/  USEL UR15, UR15, URZ, UP0 ;  /* 0x0000003f0f0f7287 */ /* 0x000fc40008000000 */
[----:B------:R-:W-:Y:S02]  /*3870*/  USEL UR14, UR14, URZ, UP1 ;  /* 0x0000003f0e0e7287 */ /* 0x000fe40008800000 */
[----:B------:R-:W-:Y:S01]  /*3880*/  LOP3.LUT R17, R17, UR19, RZ, 0x3c, !PT ;  /* 0x0000001311117c12 */ /* 0x000fe2000f8e3cff */
[----:B------:R-:W-:Y:S01]  /*3890*/  UMOV UR19, 0x1 ;  /* 0x0000000100137882 */ /* 0x000fe20000000000 */
[----:B------:R-:W-:Y:S08]  /*38a0*/  @P0 BRA `(.L_x_30) ;  /* 0xffffffec00e80947 */ /* 0x000ff0000383ffff */
.L_x_22:
[----:B------:R-:W-:Y:S01]  /*38b0*/  UISETP.NE.AND UP0, UPT, UR5, URZ, UPT ;  /* 0x0000003f0500728c */ /* 0x000fe2000bf05270 */
[----:B01----:R-:W0:Y:S01]  /*38c0*/  LDC R14, c[0x0][0x28c] ;  /* 0x0000a300ff0e7b82 */ /* 0x003e220000000800 */
[----:B------:R-:W-:Y:S02]  /*38d0*/  IMAD.U32 R15, RZ, RZ, UR12 ;  /* 0x0000000cff0f7e24 */ /* 0x000fe4000f8e00ff */
[----:B------:R-:W-:-:S06]  /*38e0*/  USEL UR5, URZ, 0x1, !UP0 ;  /* 0x000000013f057887 */ /* 0x000fcc000c000000 */
[----:B------:R-:W-:-:S13]  /*38f0*/  ISETP.NE.AND P0, PT, RZ, UR5, PT ;  /* 0x00000005ff007c0c */ /* 0x000fda000bf05270 */
[----:B------:R-:W-:Y:S05]  /*3900*/  @!P0 BRA `(.L_x_31) ;  /* 0x0000000000a48947 */ /* 0x000fea0003800000 */
[----:B------:R-:W-:Y:S02]  /*3910*/  WARPGROUP.DEPBAR.LE gsb0, 0x0 ;  /* 0x00008000000079c5 */ /* 0x000fe40000010000 */
[----:B------:R-:W-:Y:S01]  /*3920*/  FADD R99, R56, R99 ;  /* 0x0000006338637221 */ /* 0x000fe20000000000 */
        /* <DEDUP_REMOVED lines=38> */
[----:B------:R-:W-:-:S07]  /*3b90*/  FADD R20, R20, R31 ;  /* 0x0000001f14147221 */ /* 0x000fce0000000000 */
.L_x_31:
[----:B0-----:R-:W-:Y:S01]  /*3ba0*/  ISETP.GE.AND P0, PT, R14, 0x1, PT ;  /* 0x000000010e00780c */ /* 0x001fe20003f06270 */
[----:B------:R0:W-:Y:S01]  /*3bb0*/  SYNCS.ARRIVE.TRANS64.A1T0 RZ, [R15+UR9], RZ ;  /* 0x000000ff0fff79a7 */ /* 0x0001e20008100009 */
[----:B------:R-:W-:-:S11]  /*3bc0*/  WARPGROUP.DEPBAR.LE gsb0, 0x0 ;  /* 0x00008000000079c5 */ /* 0x000fd60000010000 */
[----:B------:R-:W-:Y:S05]  /*3bd0*/  @!P0 BRA `(.L_x_32) ;  /* 0x0000000000388947 */ /* 0x000fea0003800000 */
[----:B------:R-:W-:-:S13]  /*3be0*/  ISETP.NE.AND P0, PT, R100, 0x3, PT ;  /* 0x000000036400780c */ /* 0x000fda0003f05270 */
[----:B------:R-:W-:Y:S05]  /*3bf0*/  @!P0 BRA `(.L_x_33) ;  /* 0x0000000000048947 */ /* 0x000fea0003800000 */
[----:B------:R-:W-:Y:S01]  /*3c00*/  BPT.TRAP 0x1 ;  /* 0x000000040000795c */ /* 0x000fe20000300000 */
.L_x_33:
[----:B------:R-:W-:Y:S01]  /*3c10*/  UIADD3 UR5, UR10, UR17, URZ ;  /* 0x000000110a057290 */ /* 0x000fe2000fffe03f */
[----:B------:R-:W-:-:S03]  /*3c20*/  ISETP.GT.U32.AND P0, PT, R7, 0x1, PT ;  /* 0x000000010700780c */ /* 0x000fc60003f04070 */
[----:B------:R-:W-:-:S04]  /*3c30*/  UIMAD.WIDE.U32 UR14, UR5, -0x55555555, URZ ;  /* 0xaaaaaaab050e78a5 */ /* 0x000fc8000f8e003f */
[----:B------:R-:W-:-:S04]  /*3c40*/  USHF.R.U32.HI UR14, URZ, 0x2, UR15 ;  /* 0x000000023f0e7899 */ /* 0x000fc8000801160f */
[----:B------:R-:W-:-:S04]  /*3c50*/  UIMAD UR5, UR14, -0x6, UR5 ;  /* 0xfffffffa0e0578a4 */ /* 0x000fc8000f8e0205 */
[----:B------:R-:W-:-:S04]  /*3c60*/  ULEA UR5, UR5, UR8, 0x3 ;  /* 0x0000000805057291 */ /* 0x000fc8000f8e183f */
[----:B------:R-:W-:-:S04]  /*3c70*/  UIADD3 UR5, UR5, 0x30, URZ ;  /* 0x0000003005057890 */ /* 0x000fc8000fffe03f */
[----:B------:R-:W-:-:S09]  /*3c80*/  UPRMT UR5, URZ, 0x654, UR5 ;  /* 0x000006543f057896 */ /* 0x000fd20008000005 */
[----:B------:R-:W-:Y:S01]  /*3c90*/  SYNCS.ARRIVE.TRANS64.RED.A1T0 RZ, [UR5], RZ ;  /* 0x000000ffffff79a7 */ /* 0x000fe20008100405 */
[----:B------:R-:W-:Y:S05]  /*3ca0*/  @P0 BRA `(.L_x_32) ;  /* 0x0000000000040947 */ /* 0x000fea0003800000 */
[----:B------:R-:W-:Y:S01]  /*3cb0*/  BPT.TRAP 0x1 ;  /* 0x000000040000795c */ /* 0x000fe20000300000 */
.L_x_32:
[----:B------:R-:W-:Y:S01]  /*3cc0*/  SHF.L.U32 R14, R101, 0x1f, RZ ;  /* 0x0000001f650e7819 */ /* 0x000fe200000006ff */
[----:B------:R-:W-:Y:S01]  /*3cd0*/  UIADD3 UR17, UR7, UR17, URZ ;  /* 0x0000001107117290 */ /* 0x000fe2000fffe03f */
[----:B------:R-:W1:Y:S01]  /*3ce0*/  LDC R17, c[0x0][0x288] ;  /* 0x0000a200ff117b82 */ /* 0x000e620000000800 */
[----:B------:R-:W-:Y:S01]  /*3cf0*/  UISETP.GE.U32.AND UP1, UPT, UR7, 0x6, UPT ;  /* 0x000000060700788c */ /* 0x000fe2000bf26070 */
[----:B------:R-:W-:Y:S01]  /*3d00*/  IMAD.SHL.U32 R24, R18, 0x2, RZ ;  /* 0x0000000212187824 */ /* 0x000fe200078e00ff */
[----:B------:R-:W-:Y:S02]  /*3d10*/  UISETP.GT.U32.AND UP0, UPT, UR17, 0x5, UPT ;  /* 0x000000051100788c */ /* 0x000fe4000bf04070 */
[----:B------:R-:W-:Y:S02]  /*3d20*/  UIMAD.WIDE.U32 UR14, UR17, -0x55555555, URZ ;  /* 0xaaaaaaab110e78a5 */ /* 0x000fe4000f8e003f */
[----:B------:R-:W-:Y:S01]  /*3d30*/  UISETP.LT.U32.AND UP0, UPT, UR7, 0x6, UP0 ;  /* 0x000000060700788c */ /* 0x000fe20008701070 */
[----:B------:R-:W2:Y:S01]  /*3d40*/  SYNCS.PHASECHK.TRANS64.TRYWAIT P0, [UR11+0x8], R14 ;  /* 0x0000080eff0075a7 */ /* 0x000ea2000800014b */
[----:B------:R-:W-:Y:S01]  /*3d50*/  USHF.R.U32.HI UR14, URZ, 0x2, UR15 ;  /* 0x000000023f0e7899 */ /* 0x000fe2000801160f */
[----:B------:R-:W-:Y:S01]  /*3d60*/  SHF.R.S32.HI R25, RZ, 0x1f, R24 ;  /* 0x0000001fff197819 */ /* 0x000fe20000011418 */
[----:B------:R-:W-:-:S02]  /*3d70*/  USEL UR5, URZ, 0x1, !UP0 ;  /* 0x000000013f057887 */ /* 0x000fc4000c000000 */
[----:B------:R-:W-:Y:S02]  /*3d80*/  UIMAD UR17, UR14, -0x6, UR17 ;  /* 0xfffffffa0e1178a4 */ /* 0x000fe4000f8e0211 */
[----:B------:R-:W-:-:S04]  /*3d90*/  ULOP3.LUT UR4, UR4, UR5, URZ, 0x3c, !UPT ;  /* 0x0000000504047292 */ /* 0x000fc8000f8e3c3f */
[----:B------:R-:W-:Y:S01]  /*3da0*/  @UP1 ULOP3.LUT UR4, UR4, 0x1, UR14, 0x78, !UPT ;  /* 0x0000000104041892 */ /* 0x000fe2000f8e780e */
[----:B-12---:R-:W-:Y:S11]  /*3db0*/  @!P0 BRA `(.L_x_34) ;  /* 0x0000004800648947 */ /* 0x006ff60003800000 */
.L_x_146:
[----:B------:R-:W-:Y:S01]  /*3dc0*/  IMAD.SHL.U32 R26, R6, 0x40, RZ ;  /* 0x00000040061a7824 */ /* 0x000fe200078e00ff */
[----:B------:R-:W-:Y:S01]  /*3dd0*/  ULDC UR5, c[0x0][0x284] ;  /* 0x0000a10000057ab9 */ /* 0x000fe20000000800 */
[----:B------:R-:W-:Y:S01]  /*3de0*/  IMAD R27, R5, 0x50, RZ ;  /* 0x00000050051b7824 */ /* 0x000fe200078e02ff */
[----:B------:R-:W-:Y:S01]  /*3df0*/  SHF.R.S32.HI R33, RZ, 0x1f, R4 ;  /* 0x0000001fff217819 */ /* 0x000fe20000011404 */
[----:B------:R-:W-:Y:S01]  /*3e00*/  ULDC.64 UR14, c[0x0][0x5d0] ;  /* 0x00017400000e7ab9 */ /* 0x000fe20000000a00 */
[----:B------:R-:W-:Y:S01]  /*3e10*/  ISETP.GE.AND P0, PT, R26, UR5, PT ;  /* 0x000000051a007c0c */ /* 0x000fe2000bf06270 */
[----:B0-----:R-:W-:Y:S01]  /*3e20*/  IMAD.WIDE.U32 R14, R4, UR14, R24 ;  /* 0x0000000e040e7c25 */ /* 0x001fe2000f8e0018 */
[----:B------:R-:W-:Y:S02]  /*3e30*/  SHF.R.S32.HI R32, RZ, 0x1f, R27 ;  /* 0x0000001fff207819 */ /* 0x000fe4000001141b */
[----:B------:R-:W-:Y:S01]  /*3e40*/  ISETP.GE.OR P0, PT, R27, R17, P0 ;  /* 0x000000111b00720c */ /* 0x000fe20000706670 */
[----:B------:R-:W-:Y:S01]  /*3e50*/  IMAD R5, R33, UR14, RZ ;  /* 0x0000000e21057c24 */ /* 0x000fe2000f8e02ff */
[----:B------:R-:W-:-:S03]  /*3e60*/  IADD3 R14, P1, R27, R14, RZ ;  /* 0x0000000e1b0e7210 */ /* 0x000fc60007f3e0ff */
[----:B------:R-:W-:-:S05]  /*3e70*/  IMAD R5, R4, UR15, R5 ;  /* 0x0000000f04057c24 */ /* 0x000fca000f8e0205 */
[----:B------:R-:W-:-:S03]  /*3e80*/  IADD3.X R15, R32, R15, R5, P1, !PT ;  /* 0x0000000f200f7210 */ /* 0x000fc60000ffe405 */
[----:B------:R-:W-:Y:S05]  /*3e90*/  @P0 BRA `(.L_x_35) ;  /* 0x0000002c00e80947 */ /* 0x000fea0003800000 */
[----:B------:R-:W0:Y:S01]  /*3ea0*/  LDC.64 R30, c[0x0][0x5c8] ;  /* 0x00017200ff1e7b82 */ /* 0x000e220000000a00 */
[----:B------:R-:W-:Y:S01]  /*3eb0*/  IMAD.WIDE R28, R6, 0x40, R10 ;  /* 0x00000040061c7825 */ /* 0x000fe200078e020a */
[----:B------:R-:W-:Y:S01]  /*3ec0*/  ULDC.64 UR14, c[0x0][0x5c0] ;  /* 0x00017000000e7ab9 */ /* 0x000fe20000000a00 */
[----:B------:R-:W-:Y:S02]  /*3ed0*/  BSSY B0, `(.L_x_35) ;  /* 0x00002f6000007945 */ /* 0x000fe40003800000 */
[-C--:B0-----:R-:W-:Y:S02]  /*3ee0*/  IMAD R5, R29, R30.reuse, RZ ;  /* 0x0000001e1d057224 */ /* 0x081fe400078e02ff */
[----:B------:R-:W-:-:S04]  /*3ef0*/  IMAD.WIDE.U32 R14, R28, R30, R14 ;  /* 0x0000001e1c0e7225 */ /* 0x000fc800078e000e */
[----:B------:R-:W-:Y:S01]  /*3f00*/  IMAD R5, R28, R31, R5 ;  /* 0x0000001f1c057224 */ /* 0x000fe200078e0205 */
[----:B------:R-:W-:Y:S02]  /*3f10*/  LEA R16, P0, R30, R14, 0x3 ;  /* 0x0000000e1e107211 */ /* 0x000fe400078018ff */
[----:B------:R-:W-:Y:S01]  /*3f20*/  IADD3 R14, P1, R14, UR14, RZ ;  /* 0x0000000e0e0e7c10 */ /* 0x000fe2000ff3e0ff */
[----:B------:R-:W-:Y:S01]  /*3f30*/  IMAD.IADD R15, R15, 0x1, R5 ;  /* 0x000000010f0f7824 */ /* 0x000fe200078e0205 */
[----:B------:R-:W-:Y:S01]  /*3f40*/  IADD3 R16, P2, R16, UR14, RZ ;  /* 0x0000000e10107c10 */ /* 0x000fe2000ff5e0ff */
[----:B------:R-:W-:-:S03]  /*3f50*/  IMAD R5, R18, -0x2, R17 ;  /* 0xfffffffe12057824 */ /* 0x000fc600078e0211 */
[----:B------:R-:W-:Y:S02]  /*3f60*/  LEA.HI.X R6, R30, R15, R31, 0x3, P0 ;  /* 0x0000000f1e067211 */ /* 0x000fe400000f1c1f */
[----:B-----5:R-:W-:Y:S02]  /*3f70*/  FSETP.NEU.AND P0, PT, R13, RZ, PT ;  /* 0x000000ff0d00720b */ /* 0x020fe40003f0d000 */
[----:B------:R-:W-:Y:S02]  /*3f80*/  IADD3.X R15, R15, UR15, RZ, P1, !PT ;  /* 0x0000000f0f0f7c10 */ /* 0x000fe40008ffe4ff */
[----:B------:R-:W-:Y:S01]  /*3f90*/  IADD3.X R17, R6, UR15, RZ, P2, !PT ;  /* 0x0000000f06117c10 */ /* 0x000fe200097fe4ff */
[----:B------:R-:W-:Y:S02]  /*3fa0*/  IMAD.IADD R6, R19, 0x1, -R26 ;  /* 0x0000000113067824 */ /* 0x000fe400078e0a1a */
[----:B------:R-:W-:-:S06]  /*3fb0*/  IMAD.IADD R26, R5, 0x1, -R27 ;  /* 0x00000001051a7824 */ /* 0x000fcc00078e0a1b */
[----:B------:R-:W-:Y:S05]  /*3fc0*/  @!P0 BRA `(.L_x_36) ;  /* 0x0000002000c88947 */ /* 0x000fea0003800000 */
[----:B------:R-:W-:Y:S01]  /*3fd0*/  ULDC.64 UR14, c[0x0][0x5b8] ;  /* 0x00016e00000e7ab9 */ /* 0x000fe20000000a00 */
[----:B------:R-:W-:Y:S01]  /*3fe0*/  ULDC.64 UR18, c[0x0][0x5a8] ;  /* 0x00016a0000127ab9 */ /* 0x000fe20000000a00 */
[----:B------:R-:W-:Y:S01]  /*3ff0*/  IMAD.WIDE.U32 R24, R4, UR14, R24 ;  /* 0x0000000e04187c25 */ /* 0x000fe2000f8e0018 */
[----:B------:R-:W-:Y:S03]  /*4000*/  BSSY B1, `(.L_x_37) ;  /* 0x0000010000017945 */ /* 0x000fe60003800000 */
[----:B------:R-:W-:Y:S01]  /*4010*/  IMAD R5, R33, UR14, RZ ;  /* 0x0000000e21057c24 */ /* 0x000fe2000f8e02ff */
[----:B------:R-:W-:-:S03]  /*4020*/  IADD3 R24, P0, R27, R24, RZ ;  /* 0x000000181b187210 */ /* 0x000fc60007f1e0ff */
[----:B------:R-:W-:Y:S01]  /*4030*/  IMAD R5, R4, UR15, R5 ;  /* 0x0000000f04057c24 */ /* 0x000fe2000f8e0205 */
[----:B------:R-:W-:Y:S02]  /*4040*/  ULDC.64 UR14, c[0x0][0x5b0] ;  /* 0x00016c00000e7ab9 */ /* 0x000fe40000000a00 */
[----:B------:R-:W-:Y:S02]  /*4050*/  IMAD R27, R29, UR14, RZ ;  /* 0x0000000e1d1b7c24 */ /* 0x000fe4000f8e02ff */
[----:B------:R-:W-:Y:S02]  /*4060*/  IADD3.X R25, R32, R25, R5, P0, !PT ;  /* 0x0000001920197210 */ /* 0x000fe400007fe405 */
[----:B------:R-:W-:Y:S01]  /*4070*/  ISETP.GE.AND P0, PT, R26, 0x1, PT ;  /* 0x000000011a00780c */ /* 0x000fe20003f06270 */
[C---:B------:R-:W-:Y:S02]  /*4080*/  IMAD R27, R28.reuse, UR15, R27 ;  /* 0x0000000f1c1b7c24 */ /* 0x040fe4000f8e021b */
[----:B------:R-:W-:Y:S01]  /*4090*/  IMAD.WIDE.U32 R4, R28, UR14, R24 ;  /* 0x0000000e1c047c25 */ /* 0x000fe2000f8e0018 */
[----:B------:R-:W-:-:S02]  /*40a0*/  ISETP.LT.OR P4, PT, R6, 0x1, !P0 ;  /* 0x000000010600780c */ /* 0x000fc40004781670 */
[----:B------:R-:W-:-:S04]  /*40b0*/  IADD3 R4, P1, R4, UR18, RZ ;  /* 0x0000001204047c10 */ /* 0x000fc8000ff3e0ff */
[--C-:B------:R-:W-:Y:S02]  /*40c0*/  IADD3.X R5, R5, UR19, R27.reuse, P1, !PT ;  /* 0x0000001305057c10 */ /* 0x100fe40008ffe41b */
[----:B------:R-:W-:-:S05]  /*40d0*/  PRMT R27, RZ, 0x7610, R27 ;  /* 0x00007610ff1b7816 */ /* 0x000fca000000001b */
[----:B------:R-:W-:Y:S05]  /*40e0*/  @P4 BRA `(.L_x_38) ;  /* 0x0000000000044947 */ /* 0x000fea0003800000 */
[----:B------:R0:W5:Y:S02]  /*40f0*/  LDG.E.U8 R27, desc[UR24][R4.64] ;  /* 0x00000018041b7981 */ /* 0x000164000c1e1100 */
.L_x_38:
[----:B------:R-:W-:Y:S05]  /*4100*/  BSYNC B1 ;  /* 0x0000000000017941 */ /* 0x000fea0003800000 */
.L_x_37:
[----:B-----5:R-:W-:Y:S01]  /*4110*/  LOP3.LUT R27, R27, 0xff, RZ, 0xc0, !PT ;  /* 0x000000ff1b1b7812 */ /* 0x020fe200078ec0ff */
[----:B------:R-:W-:Y:S01]  /*4120*/  BSSY B1, `(.L_x_39) ;  /* 0x000000c000017945 */ /* 0x000fe20003800000 */
[----:B------:R-:W-:Y:S02]  /*4130*/  ISETP.GE.AND P1, PT, R26, 0x2, PT ;  /* 0x000000021a00780c */ /* 0x000fe40003f26270 */
[----:B------:R-:W-:Y:S02]  /*4140*/  F2FP.F16.E4M3.UNPACK_B R27, R27 ;  /* 0x0000001bff1b723e */ /* 0x000fe400020006ff */
[----:B------:R-:W-:-:S03]  /*4150*/  ISETP.LT.OR P2, PT, R6, 0x1, !P1 ;  /* 0x000000010600780c */ /* 0x000fc60004f41670 */
[----:B------:R-:W-:Y:S01]  /*4160*/  HADD2.F32 R30, -RZ, R27.H0_H0 ;  /* 0x2000001bff1e7230 */ /* 0x000fe20000004100 */
[----:B------:R-:W-:-:S04]  /*4170*/  PRMT R27, RZ, 0x7610, R27 ;  /* 0x00007610ff1b7816 */ /* 0x000fc8000000001b */
[----:B------:R-:W-:-:S04]  /*4180*/  FMUL R30, R30, R13 ;  /* 0x0000000d1e1e7220 */ /* 0x000fc80000400000 */
[----:B------:R-:W-:-:S05]  /*4190*/  FFMA R30, R99, R12, R30 ;  /* 0x0000000c631e7223 */ /* 0x000fca000000001e */
[----:B------:R-:W-:-:S05]  /*41a0*/  F2FP.SATFINITE.E4M3.F32.PACK_AB_MERGE_C R31, RZ, R30, RZ ;  /* 0x0000001eff1f723e */ /* 0x000fca00048070ff */
[----:B------:R1:W-:Y:S01]  /*41b0*/  @!P4 STG.E.U8 desc[UR24][R14.64], R31 ;  /* 0x0000001f0e00c986 */ /* 0x0003e2000c101118 */
[----:B------:R-:W-:Y:S05]  /*41c0*/  @P2 BRA `(.L_x_40) ;  /* 0x0000000000042947 */ /* 0x000fea0003800000 */
[----:B------:R2:W5:Y:S02]  /*41d0*/  LDG.E.U8 R27, desc[UR24][R4.64+0x1] ;  /* 0x00000118041b7981 */ /* 0x000564000c1e1100 */
.L_x_40:
[----:B------:R-:W-:Y:S05]  /*41e0*/  BSYNC B1 ;  /* 0x0000000000017941 */ /* 0x000fea0003800000 */
.L_x_39:
[----:B-----5:R-:W-:Y:S01]  /*41f0*/  LOP3.LUT R27, R27, 0xff, RZ, 0xc0, !PT ;  /* 0x000000ff1b1b7812 */ /* 0x020fe200078ec0ff */
[----:B------:R-:W-:Y:S01]  /*4200*/  BSSY B1, `(.L_x_41) ;  /* 0x0000012000017945 */ /* 0x000fe20003800000 */
[----:B-1----:R-:W-:Y:S02]  /*4210*/  IADD3 R31, P4, R28, 0x8, RZ ;  /* 0x000000081c1f7810 */ /* 0x002fe40007f9e0ff */
[----:B------:R-:W-:Y:S02]  /*4220*/  F2FP.F16.E4M3.UNPACK_B R27, R27 ;  /* 0x0000001bff1b723e */ /* 0x000fe400020006ff */
[----:B------:R-:W-:Y:S01]  /*4230*/  ISETP.LT.OR P0, PT, R6, 0x9, !P0 ;  /* 0x000000090600780c */ /* 0x000fe20004701670 */
[----:B------:R-:W-:Y:S02]  /*4240*/  IMAD.X R29, RZ, RZ, R29, P4 ;  /* 0x000000ffff1d7224 */ /* 0x000fe400020e061d */
[----:B------:R-:W-:Y:S02]  /*4250*/  HADD2.F32 R28, -RZ, R27.H0_H0 ;  /* 0x2000001bff1c7230 */ /* 0x000fe40000004100 */
[----:B------:R-:W-:-:S04]  /*4260*/  IMAD.WIDE.U32 R24, R31, UR14, R24 ;  /* 0x0000000e1f187c25 */ /* 0x000fc8000f8e0018 */
[----:B------:R-:W-:Y:S01]  /*4270*/  FMUL R27, R28, R13 ;  /* 0x0000000d1c1b7220 */ /* 0x000fe20000400000 */
[----:B------:R-:W-:Y:S01]  /*4280*/  IMAD R28, R29, UR14, RZ ;  /* 0x0000000e1d1c7c24 */ /* 0x000fe2000f8e02ff */
[----:B------:R-:W-:Y:S02]  /*4290*/  IADD3 R24, P4, R24, UR18, RZ ;  /* 0x0000001218187c10 */ /* 0x000fe4000ff9e0ff */
[----:B------:R-:W-:Y:S01]  /*42a0*/  FFMA R27, R98, R12, R27 ;  /* 0x0000000c621b7223 */ /* 0x000fe2000000001b */
[----:B------:R-:W-:-:S04]  /*42b0*/  IMAD R31, R31, UR15, R28 ;  /* 0x0000000f1f1f7c24 */ /* 0x000fc8000f8e021c */
[----:B------:R-:W-:Y:S02]  /*42c0*/  F2FP.SATFINITE.E4M3.F32.PACK_AB_MERGE_C R29, RZ, R27, RZ ;  /* 0x0000001bff1d723e */ /* 0x000fe400048070ff */
[----:B------:R-:W-:Y:S02]  /*42d0*/  IADD3.X R25, R25, UR19, R31, P4, !PT ;  /* 0x0000001319197c10 */ /* 0x000fe4000a7fe41f */
[----:B------:R-:W-:Y:S01]  /*42e0*/  PRMT R27, RZ, 0x7610, R27 ;  /* 0x00007610ff1b7816 */ /* 0x000fe2000000001b */
[----:B------:R1:W-:Y:S01]  /*42f0*/  @!P2 STG.E.U8 desc[UR24][R14.64+0x1], R29 ;  /* 0x0000011d0e00a986 */ /* 0x0003e2000c101118 */
[----:B------:R-:W-:Y:S05]  /*4300*/  @P0 BRA `(.L_x_42) ;  /* 0x0000000000040947 */ /* 0x000fea0003800000 */
[----:B------:R3:W5:Y:S02]  /*4310*/  LDG.E.U8 R27, desc[UR24][R24.64] ;  /* 0x00000018181b7981 */ /* 0x000764000c1e1100 */
.L_x_42:
[----:B------:R-:W-:Y:S05]  /*4320*/  BSYNC B1 ;  /* 0x0000000000017941 */ /* 0x000fea0003800000 */
.L_x_41:
[----:B-----5:R-:W-:Y:S01]  /*4330*/  LOP3.LUT R27, R27, 0xff, RZ, 0xc0, !PT ;  /* 0x000000ff1b1b7812 */ /* 0x020fe200078ec0ff */
[----:B------:R-:W-:Y:S01]  /*4340*/  BSSY B1, `(.L_x_43) ;  /* 0x000000b000017945 */ /* 0x000fe20003800000 */
[----:B------:R-:W-:Y:S02]  /*4350*/  ISETP.LT.OR P1, PT, R6, 0x9, !P1 ;  /* 0x000000090600780c */ /* 0x000fe40004f21670 */
[----:B------:R-:W-:-:S05]  /*4360*/  F2FP.F16.E4M3.UNPACK_B R27, R27 ;  /* 0x0000001bff1b723e */ /* 0x000fca00020006ff */
[----:B------:R-:W-:Y:S01]  /*4370*/  HADD2.F32 R28, -RZ, R27.H0_H0 ;  /* 0x2000001bff1c7230 */ /* 0x000fe20000004100 */
[----:B------:R-:W-:-:S04]  /*4380*/  PRMT R27, RZ, 0x7610, R27 ;  /* 0x00007610ff1b7816 */ /* 0x000fc8000000001b */
[----:B------:R-:W-:-:S04]  /*4390*/  FMUL R28, R28, R13 ;  /* 0x0000000d1c1c7220 */ /* 0x000fc80000400000 */
[----:B------:R-:W-:-:S05]  /*43a0*/  FFMA R28, R97, R12, R28 ;  /* 0x0000000c611c7223 */ /* 0x000fca000000001c */
[----:B-1----:R-:W-:-:S05]  /*43b0*/  F2FP.SATFINITE.E4M3.F32.PACK_AB_MERGE_C R29, RZ, R28, RZ ;  /* 0x0000001cff1d723e */ /* 0x002fca00048070ff */
[----:B------:R1:W-:Y:S01]  /*43c0*/  @!P0 STG.E.U8 desc[UR24][R16.64], R29 ;  /* 0x0000001d10008986 */ /* 0x0003e2000c101118 */
[----:B------:R-:W-:Y:S05]  /*43d0*/  @P1 BRA `(.L_x_44) ;  /* 0x0000000000041947 */ /* 0x000fea0003800000 */
[----:B------:R4:W5:Y:S02]  /*43e0*/  LDG.E.U8 R27, desc[UR24][R24.64+0x1] ;  /* 0x00000118181b7981 */ /* 0x000964000c1e1100 */
.L_x_44:
[----:B------:R-:W-:Y:S05]  /*43f0*/  BSYNC B1 ;  /* 0x0000000000017941 */ /* 0x000fea0003800000 */
.L_x_43:
[----:B-----5:R-:W-:Y:S01]  /*4400*/  LOP3.LUT R27, R27, 0xff, RZ, 0xc0, !PT ;  /* 0x000000ff1b1b7812 */ /* 0x020fe200078ec0ff */
[----:B------:R-:W-:Y:S01]  /*4410*/  BSSY B1, `(.L_x_45) ;  /* 0x000000c000017945 */ /* 0x000fe20003800000 */
[----:B------:R-:W-:Y:S02]  /*4420*/  ISETP.GE.AND P0, PT, R26, 0x9, PT ;  /* 0x000000091a00780c */ /* 0x000fe40003f06270 */
[----:B------:R-:W-:Y:S02]  /*4430*/  F2FP.F16.E4M3.UNPACK_B R27, R27 ;  /* 0x0000001bff1b723e */ /* 0x000fe400020006ff */
[----:B------:R-:W-:-:S03]  /*4440*/  ISETP.LT.OR P2, PT, R6, 0x1, !P0 ;  /* 0x000000010600780c */ /* 0x000fc60004741670 */
[----:B------:R-:W-:-:S05]  /*4450*/  HADD2.F32 R28, -RZ, R27.H0_H0 ;  /* 0x2000001bff1c7230 */ /* 0x000fca0000004100 */
[----:B------:R-:W-:-:S04]  /*4460*/  FMUL R27, R28, R13 ;  /* 0x0000000d1c1b7220 */ /* 0x000fc80000400000 */
[----:B------:R-:W-:-:S05]  /*4470*/  FFMA R27, R96, R12, R27 ;  /* 0x0000000c601b7223 */ /* 0x000fca000000001b */
[----:B-1----:R-:W-:Y:S02]  /*4480*/  F2FP.SATFINITE.E4M3.F32.PACK_AB_MERGE_C R29, RZ, R27, RZ ;  /* 0x0000001bff1d723e */ /* 0x002fe400048070ff */
[----:B------:R-:W-:-:S03]  /*4490*/  PRMT R27, RZ, 0x7610, R27 ;  /* 0x00007610ff1b7816 */ /* 0x000fc6000000001b */
[----:B------:R1:W-:Y:S01]  /*44a0*/  @!P1 STG.E.U8 desc[UR24][R16.64+0x1], R29 ;  /* 0x0000011d10009986 */ /* 0x0003e2000c101118 */
[----:B------:R-:W-:Y:S05]  /*44b0*/  @P2 BRA `(.L_x_46) ;  /* 0x0000000000042947 */ /* 0x000fea0003800000 */
[----:B------:R0:W5:Y:S02]  /*44c0*/  LDG.E.U8 R27, desc[UR24][R4.64+0x8] ;  /* 0x00000818041b7981 */ /* 0x000164000c1e1100 */
.L_x_46:
[----:B------:R-:W-:Y:S05]  /*44d0*/  BSYNC B1 ;  /* 0x0000000000017941 */ /* 0x000fea0003800000 */
.L_x_45:
        /* <DEDUP_REMOVED lines=13> */
.L_x_48:
[----:B------:R-:W-:Y:S05]  /*45b0*/  BSYNC B1 ;  /* 0x0000000000017941 */ /* 0x000fea0003800000 */
.L_x_47:
[----:B-----5:R-:W-:Y:S01]  /*45c0*/  LOP3.LUT R27, R27, 0xff, RZ, 0xc0, !PT ;  /* 0x000000ff1b1b7812 */ /* 0x020fe200078ec0ff */
[----:B------:R-:W-:Y:S01]  /*45d0*/  BSSY B1, `(.L_x_49) ;  /* 0x000000b000017945 */ /* 0x000fe20003800000 */
[----:B------:R-:W-:Y:S02]  /*45e0*/  ISETP.LT.OR P0, PT, R6, 0x9, !P0 ;  /* 0x000000090600780c */ /* 0x000fe40004701670 */
[----:B------:R-:W-:-:S05]  /*45f0*/  F2FP.F16.E4M3.UNPACK_B R27, R27 ;  /* 0x0000001bff1b723e */ /* 0x000fca00020006ff */
        /* <DEDUP_REMOVED lines=8> */
.L_x_50:
[----:B------:R-:W-:Y:S05]  /*4680*/  BSYNC B1 ;  /* 0x0000000000017941 */ /* 0x000fea0003800000 */
.L_x_49:
        /* <DEDUP_REMOVED lines=12> */
.L_x_52:
[----:B------:R-:W-:Y:S05]  /*4750*/  BSYNC B1 ;  /* 0x0000000000017941 */ /* 0x000fea0003800000 */
.L_x_51:
        /* <DEDUP_REMOVED lines=13> */
.L_x_54:
[----:B------:R-:W-:Y:S05]  /*4830*/  BSYNC B1 ;  /* 0x0000000000017941 */ /* 0x000fea0003800000 */
.L_x_53:
        /* <DEDUP_REMOVED lines=13> */
.L_x_56:
[----:B------:R-:W-:Y:S05]  /*4910*/  BSYNC B1 ;  /* 0x0000000000017941 */ /* 0x000fea0003800000 */
.L_x_55:
        /* <DEDUP_REMOVED lines=12> */
.L_x_58:
[----:B------:R-:W-:Y:S05]  /*49e0*/  BSYNC B1 ;  /* 0x0000000000017941 */ /* 0x000fea0003800000 */
.L_x_57:
        /* <DEDUP_REMOVED lines=12> */
.L_x_60:
[----:B------:R-:W-:Y:S05]  /*4ab0*/  BSYNC B1 ;  /* 0x0000000000017941 */ /* 0x000fea0003800000 */
.L_x_59:
        /* <DEDUP_REMOVED lines=13> */
.L_x_62:
[----:B------:R-:W-:Y:S05]  /*4b90*/  BSYNC B1 ;  /* 0x0000000000017941 */ /* 0x000fea0003800000 */
.L_x_61:
        /* <DEDUP_REMOVED lines=13> */
.L_x_64:
[----:B------:R-:W-:Y:S05]  /*4c70*/  BSYNC B1 ;  /* 0x0000000000017941 */ /* 0x000fea0003800000 */
.L_x_63:
        /* <DEDUP_REMOVED lines=12> */
.L_x_66:
[----:B------:R-:W-:Y:S05]  /*4d40*/  BSYNC B1 ;  /* 0x0000000000017941 */ /* 0x000fea0003800000 */
.L_x_65:
        /* <DEDUP_REMOVED lines=12> */
.L_x_68:
[----:B------:R-:W-:Y:S05]  /*4e10*/  BSYNC B1 ;  /* 0x0000000000017941 */ /* 0x000fea0003800000 */
.L_x_67:
        /* <DEDUP_REMOVED lines=13> */
.L_x_70:
[----:B------:R-:W-:Y:S05]  /*4ef0*/  BSYNC B1 ;  /* 0x0000000000017941 */ /* 0x000fea0003800000 */
.L_x_69:
        /* <DEDUP_REMOVED lines=13> */
.L_x_72:
[----:B------:R-:W-:Y:S05]  /*4fd0*/  BSYNC B1 ;  /* 0x0000000000017941 */ /* 0x000fea0003800000 */
.L_x_71:
        /* <DEDUP_REMOVED lines=12> */
.L_x_74:
[----:B------:R-:W-:Y:S05]  /*50a0*/  BSYNC B1 ;  /* 0x0000000000017941 */ /* 0x000fea0003800000 */
.L_x_73:
        /* <DEDUP_REMOVED lines=12> */
.L_x_76:
[----:B------:R-:W-:Y:S05]  /*5170*/  BSYNC B1 ;  /* 0x0000000000017941 */ /* 0x000fea0003800000 */
.L_x_75:
        /* <DEDUP_REMOVED lines=13> */
.L_x_78:
[----:B------:R-:W-:Y:S05]  /*5250*/  BSYNC B1 ;  /* 0x0000000000017941 */ /* 0x000fea0003800000 */
.L_x_77:
        /* <DEDUP_REMOVED lines=13> */
.L_x_80:
[----:B------:R-:W-:Y:S05]  /*5330*/  BSYNC B1 ;  /* 0x0000000000017941 */ /* 0x000fea0003800000 */
.L_x_79:
        /* <DEDUP_REMOVED lines=12> */
.L_x_82:
[----:B------:R-:W-:Y:S05]  /*5400*/  BSYNC B1 ;  /* 0x0000000000017941 */ /* 0x000fea0003800000 */
.L_x_81:
        /* <DEDUP_REMOVED lines=12> */
.L_x_84:
[----:B------:R-:W-:Y:S05]  /*54d0*/  BSYNC B1 ;  /* 0x0000000000017941 */ /* 0x000fea0003800000 */
.L_x_83:
        /* <DEDUP_REMOVED lines=13> */
.L_x_86:
[----:B------:R-:W-:Y:S05]  /*55b0*/  BSYNC B1 ;  /* 0x0000000000017941 */ /* 0x000fea0003800000 */
.L_x_85:
        /* <DEDUP_REMOVED lines=13> */
.L_x_88:
[----:B------:R-:W-:Y:S05]  /*5690*/  BSYNC B1 ;  /* 0x0000000000017941 */ /* 0x000fea0003800000 */
.L_x_87:
        /* <DEDUP_REMOVED lines=12> */
.L_x_90:
[----:B------:R-:W-:Y:S05]  /*5760*/  BSYNC B1 ;  /* 0x0000000000017941 */ /* 0x000fea0003800000 */
.L_x_89:
        /* <DEDUP_REMOVED lines=12> */
.L_x_92:
[----:B------:R-:W-:Y:S05]  /*5830*/  BSYNC B1 ;  /* 0x0000000000017941 */ /* 0x000fea0003800000 */
.L_x_91:
        /* <DEDUP_REMOVED lines=13> */
.L_x_94:
[----:B------:R-:W-:Y:S05]  /*5910*/  BSYNC B1 ;  /* 0x0000000000017941 */ /* 0x000fea0003800000 */
.L_x_93:
        /* <DEDUP_REMOVED lines=13> */
.L_x_96:
[----:B------:R-:W-:Y:S05]  /*59f0*/  BSYNC B1 ;  /* 0x0000000000017941 */ /* 0x000fea0003800000 */
.L_x_95:
        /* <DEDUP_REMOVED lines=12> */
.L_x_98:
[----:B------:R-:W-:Y:S05]  /*5ac0*/  BSYNC B1 ;  /* 0x0000000000017941 */ /* 0x000fea0003800000 */
.L_x_97:
        /* <DEDUP_REMOVED lines=12> */
.L_x_100:
[----:B------:R-:W-:Y:S05]  /*5b90*/  BSYNC B1 ;  /* 0x0000000000017941 */ /* 0x000fea0003800000 */
.L_x_99:
        /* <DEDUP_REMOVED lines=13> */
.L_x_102:
[----:B------:R-:W-:Y:S05]  /*5c70*/  BSYNC B1 ;  /* 0x0000000000017941 */ /* 0x000fea0003800000 */
.L_x_101:
        /* <DEDUP_REMOVED lines=13> */
.L_x_104:
[----:B------:R-:W-:Y:S05]  /*5d50*/  BSYNC B1 ;  /* 0x0000000000017941 */ /* 0x000fea0003800000 */
.L_x_103:
        /* <DEDUP_REMOVED lines=12> */
.L_x_106:
[----:B------:R-:W-:Y:S05]  /*5e20*/  BSYNC B1 ;  /* 0x0000000000017941 */ /* 0x000fea0003800000 */
.L_x_105:
        /* <DEDUP_REMOVED lines=12> */
.L_x_108:
[----:B------:R-:W-:Y:S05]  /*5ef0*/  BSYNC B1 ;  /* 0x0000000000017941 */ /* 0x000fea0003800000 */
.L_x_107:
        /* <DEDUP_REMOVED lines=13> */
.L_x_110:
[----:B------:R-:W-:Y:S05]  /*5fd0*/  BSYNC B1 ;  /* 0x0000000000017941 */ /* 0x000fea0003800000 */
.L_x_109:
[----:B-----5:R-:W-:Y:S01]  /*5fe0*/  LOP3.LUT R27, R27, 0xff, RZ, 0xc0, !PT ;  /* 0x000000ff1b1b7812 */ /* 0x020fe200078ec0ff */
[----:B------:R-:W-:Y:S01]  /*5ff0*/  BSSY B1, `(.L_x_111) ;  /* 0x000000c000017945 */ /* 0x000fe20003800000 */
[----:B------:R-:W-:Y:S02]  /*6000*/  ISETP.GE.AND P1, PT, R26, 0x4a, PT ;  /* 0x0000004a1a00780c */ /* 0x000fe40003f26270 */
[----:B------:R-:W-:Y:S02]  /*6010*/  F2FP.F16.E4M3.UNPACK_B R27, R27 ;  /* 0x0000001bff1b723e */ /* 0x000fe400020006ff */
[----:B------:R-:W-:-:S03]  /*6020*/  ISETP.LT.OR P4, PT, R6, 0x1, !P1 ;  /* 0x000000010600780c */ /* 0x000fc60004f81670 */
[----:B------:R-:W-:-:S05]  /*6030*/  HADD2.F32 R28, -RZ, R27.H0_H0 ;  /* 0x2000001bff1c7230 */ /* 0x000fca0000004100 */
[----:B------:R-:W-:-:S04]  /*6040*/  FMUL R28, R28, R13 ;  /* 0x0000000d1c1c7220 */ /* 0x000fc80000400000 */
[----:B------:R-:W-:Y:S01]  /*6050*/  FFMA R28, R23, R12, R28 ;  /* 0x0000000c171c7223 */ /* 0x000fe2000000001c */
[----:B------:R-:W-:-:S04]  /*6060*/  PRMT R23, RZ, 0x7610, R23 ;  /* 0x00007610ff177816 */ /* 0x000fc80000000017 */
[----:B------:R-:W-:-:S05]  /*6070*/  F2FP.SATFINITE.E4M3.F32.PACK_AB_MERGE_C R27, RZ, R28, RZ ;  /* 0x0000001cff1b723e */ /* 0x000fca00048070ff */
[----:B------:R0:W-:Y:S01]  /*6080*/  @!P2 STG.E.U8 desc[UR24][R14.64+0x48], R27 ;  /* 0x0000481b0e00a986 */ /* 0x0001e2000c101118 */
[----:B------:R-:W-:Y:S05]  /*6090*/  @P4 BRA `(.L_x_112) ;  /* 0x0000000000044947 */ /* 0x000fea0003800000 */
[----:B------:R0:W5:Y:S02]  /*60a0*/  LDG.E.U8 R23, desc[UR24][R4.64+0x49] ;  /* 0x0000491804177981 */ /* 0x000164000c1e1100 */
.L_x_112:
[----:B------:R-:W-:Y:S05]  /*60b0*/  BSYNC B1 ;  /* 0x0000000000017941 */ /* 0x000fea0003800000 */
.L_x_111:
[----:B-----5:R-:W-:Y:S01]  /*60c0*/  LOP3.LUT R23, R23, 0xff, RZ, 0xc0, !PT ;  /* 0x000000ff17177812 */ /* 0x020fe200078ec0ff */
[----:B------:R-:W-:Y:S01]  /*60d0*/  BSSY B1, `(.L_x_113) ;  /* 0x000000b000017945 */ /* 0x000fe20003800000 */
[----:B------:R-:W-:Y:S02]  /*60e0*/  ISETP.LT.OR P0, PT, R6, 0x9, !P0 ;  /* 0x000000090600780c */ /* 0x000fe40004701670 */
[----:B------:R-:W-:-:S05]  /*60f0*/  F2FP.F16.E4M3.UNPACK_B R23, R23 ;  /* 0x00000017ff17723e */ /* 0x000fca00020006ff */
[----:B0-2---:R-:W-:-:S05]  /*6100*/  HADD2.F32 R4, -RZ, R23.H0_H0 ;  /* 0x20000017ff047230 */ /* 0x005fca0000004100 */
[----:B------:R-:W-:Y:S01]  /*6110*/  FMUL R5, R4, R13 ;  /* 0x0000000d04057220 */ /* 0x000fe20000400000 */
[----:B------:R-:W-:-:S03]  /*6120*/  PRMT R4, RZ, 0x7610, R4 ;  /* 0x00007610ff047816 */ /* 0x000fc60000000004 */
[----:B------:R-:W-:-:S05]  /*6130*/  FFMA R5, R22, R12, R5 ;  /* 0x0000000c16057223 */ /* 0x000fca0000000005 */
[----:B------:R-:W-:-:S05]  /*6140*/  F2FP.SATFINITE.E4M3.F32.PACK_AB_MERGE_C R5, RZ, R5, RZ ;  /* 0x00000005ff05723e */ /* 0x000fca00048070ff */
[----:B------:R0:W-:Y:S01]  /*6150*/  @!P4 STG.E.U8 desc[UR24][R14.64+0x49], R5 ;  /* 0x000049050e00c986 */ /* 0x0001e2000c101118 */
[----:B------:R-:W-:Y:S05]  /*6160*/  @P0 BRA `(.L_x_114) ;  /* 0x0000000000040947 */ /* 0x000fea0003800000 */
[----:B------:R2:W5:Y:S02]  /*6170*/  LDG.E.U8 R4, desc[UR24][R24.64+0x48] ;  /* 0x0000481818047981 */ /* 0x000564000c1e1100 */
.L_x_114:
[----:B------:R-:W-:Y:S05]  /*6180*/  BSYNC B1 ;  /* 0x0000000000017941 */ /* 0x000fea0003800000 */
.L_x_113:
[----:B-----5:R-:W-:Y:S01]  /*6190*/  LOP3.LUT R4, R4, 0xff, RZ, 0xc0, !PT ;  /* 0x000000ff04047812 */ /* 0x020fe200078ec0ff */
[----:B------:R-:W-:Y:S01]  /*61a0*/  BSSY B1, `(.L_x_115) ;  /* 0x000000b000017945 */ /* 0x000fe20003800000 */
[----:B------:R-:W-:Y:S02]  /*61b0*/  ISETP.LT.OR P1, PT, R6, 0x9, !P1 ;  /* 0x000000090600780c */ /* 0x000fe40004f21670 */
[----:B------:R-:W-:-:S05]  /*61c0*/  F2FP.F16.E4M3.UNPACK_B R4, R4 ;  /* 0x00000004ff04723e */ /* 0x000fca00020006ff */
[----:B------:R-:W-:-:S05]  /*61d0*/  HADD2.F32 R4, -RZ, R4.H0_H0 ;  /* 0x20000004ff047230 */ /* 0x000fca0000004100 */
[----:B------:R-:W-:-:S04]  /*61e0*/  FMUL R4, R4, R13 ;  /* 0x0000000d04047220 */ /* 0x000fc80000400000 */
[----:B------:R-:W-:-:S05]  /*61f0*/  FFMA R4, R21, R12, R4 ;  /* 0x0000000c15047223 */ /* 0x000fca0000000004 */
[----:B0-----:R-:W-:Y:S02]  /*6200*/  F2FP.SATFINITE.E4M3.F32.PACK_AB_MERGE_C R5, RZ, R4, RZ ;  /* 0x00000004ff05723e */ /* 0x001fe400048070ff */
[----:B------:R-:W-:-:S03]  /*6210*/  PRMT R4, RZ, 0x7610, R4 ;  /* 0x00007610ff047816 */ /* 0x000fc60000000004 */
[----:B------:R0:W-:Y:S01]  /*6220*/  @!P0 STG.E.U8 desc[UR24][R16.64+0x48], R5 ;  /* 0x0000480510008986 */ /* 0x0001e2000c101118 */
[----:B------:R-:W-:Y:S05]  /*6230*/  @P1 BRA `(.L_x_116) ;  /* 0x0000000000041947 */ /* 0x000fea0003800000 */
[----:B------:R0:W5:Y:S02]  /*6240*/  LDG.E.U8 R4, desc[UR24][R24.64+0x49] ;  /* 0x0000491818047981 */ /* 0x000164000c1e1100 */
.L_x_116:
[----:B------:R-:W-:Y:S05]  /*6250*/  BSYNC B1 ;  /* 0x0000000000017941 */ /* 0x000fea0003800000 */
.L_x_115:
[----:B------:R-:W-:Y:S05]  /*6260*/  @P1 BRA `(.L_x_117) ;  /* 0x0000000800f01947 */ /* 0x000fea0003800000 */
[----:B-----5:R-:W-:-:S04]  /*6270*/  LOP3.LUT R4, R4, 0xff, RZ, 0xc0, !PT ;  /* 0x000000ff04047812 */ /* 0x020fc800078ec0ff */
[----:B------:R-:W-:-:S05]  /*6280*/  F2FP.F16.E4M3.UNPACK_B R4, R4 ;  /* 0x00000004ff04723e */ /* 0x000fca00020006ff */
[----:B------:R-:W-:-:S05]  /*6290*/  HADD2.F32 R4, -RZ, R4.H0_H0 ;  /* 0x20000004ff047230 */ /* 0x000fca0000004100 */
[----:B0-----:R-:W-:-:S04]  /*62a0*/  FMUL R5, R4, R13 ;  /* 0x0000000d04057220 */ /* 0x001fc80000400000 */
[----:B------:R-:W-:-:S05]  /*62b0*/  FFMA R5, R20, R12, R5 ;  /* 0x0000000c14057223 */ /* 0x000fca0000000005 */
[----:B------:R-:W-:-:S05]  /*62c0*/  F2FP.SATFINITE.E4M3.F32.PACK_AB_MERGE_C R5, RZ, R5, RZ ;  /* 0x00000005ff05723e */ /* 0x000fca00048070ff */
[----:B------:R0:W-:Y:S01]  /*62d0*/  STG.E.U8 desc[UR24][R16.64+0x49], R5 ;  /* 0x0000490510007986 */ /* 0x0001e2000c101118 */
[----:B------:R-:W-:Y:S05]  /*62e0*/  BRA `(.L_x_117) ;  /* 0x0000000800d07947 */ /* 0x000fea0003800000 */
.L_x_36:
[C---:B------:R-:W-:Y:S01]  /*62f0*/  ISETP.GE.AND P4, PT, R26.reuse, 0x1, PT ;  /* 0x000000011a00780c */ /* 0x040fe20003f86270 */
[-C--:B------:R-:W-:Y:S01]  /*6300*/  FMUL R99, R99, R12.reuse ;  /* 0x0000000c63637220 */ /* 0x080fe20000400000 */
[----:B------:R-:W-:Y:S01]  /*6310*/  ISETP.GE.AND P1, PT, R26, 0x2, PT ;  /* 0x000000021a00780c */ /* 0x000fe20003f26270 */
[-C--:B------:R-:W-:Y:S01]  /*6320*/  FMUL R98, R98, R12.reuse ;  /* 0x0000000c62627220 */ /* 0x080fe20000400000 */
[C---:B------:R-:W-:Y:S01]  /*6330*/  ISETP.LT.OR P0, PT, R6.reuse, 0x1, !P4 ;  /* 0x000000010600780c */ /* 0x040fe20006701670 */
[-C--:B------:R-:W-:Y:S01]  /*6340*/  FMUL R97, R97, R12.reuse ;  /* 0x0000000c61617220 */ /* 0x080fe20000400000 */
[----:B------:R-:W-:Y:S01]  /*6350*/  ISETP.LT.OR P2, PT, R6, 0x1, !P1 ;  /* 0x000000010600780c */ /* 0x000fe20004f41670 */
[-C--:B------:R-:W-:Y:S01]  /*6360*/  FMUL R96, R96, R12.reuse ;  /* 0x0000000c60607220 */ /* 0x080fe20000400000 */
[----:B------:R-:W-:Y:S01]  /*6370*/  F2FP.SATFINITE.E4M3.F32.PACK_AB_MERGE_C R99, RZ, R99, RZ ;  /* 0x00000063ff63723e */ /* 0x000fe200048070ff */
[----:B------:R-:W-:Y:S01]  /*6380*/  FMUL R95, R95, R12 ;  /* 0x0000000c5f5f7220 */ /* 0x000fe20000400000 */
[----:B------:R-:W-:Y:S01]  /*6390*/  F2FP.SATFINITE.E4M3.F32.PACK_AB_MERGE_C R5, RZ, R98, RZ ;  /* 0x00000062ff05723e */ /* 0x000fe200048070ff */
[-C--:B------:R-:W-:Y:S01]  /*63a0*/  FMUL R94, R94, R12.reuse ;  /* 0x0000000c5e5e7220 */ /* 0x080fe20000400000 */
[C---:B------:R-:W-:Y:S01]  /*63b0*/  ISETP.LT.OR P4, PT, R6.reuse, 0x9, !P4 ;  /* 0x000000090600780c */ /* 0x040fe20006781670 */
[-C--:B------:R-:W-:Y:S01]  /*63c0*/  FMUL R93, R93, R12.reuse ;  /* 0x0000000c5d5d7220 */ /* 0x080fe20000400000 */
[----:B------:R-:W-:Y:S01]  /*63d0*/  ISETP.LT.OR P1, PT, R6, 0x9, !P1 ;  /* 0x000000090600780c */ /* 0x000fe20004f21670 */
[-C--:B------:R-:W-:Y:S01]  /*63e0*/  FMUL R92, R92, R12.reuse ;  /* 0x0000000c5c5c7220 */ /* 0x080fe20000400000 */
[----:B------:R-:W-:Y:S01]  /*63f0*/  F2FP.SATFINITE.E4M3.F32.PACK_AB_MERGE_C R97, RZ, R97, RZ ;  /* 0x00000061ff61723e */ /* 0x000fe200048070ff */
[----:B------:R-:W-:Y:S01]  /*6400*/  @!P0 STG.E.U8 desc[UR24][R14.64], R99 ;  /* 0x000000630e008986 */ /* 0x000fe2000c101118 */
[C---:B------:R-:W-:Y:S01]  /*6410*/  ISETP.GE.AND P0, PT, R26.reuse, 0x9, PT ;  /* 0x000000091a00780c */ /* 0x040fe20003f06270 */
[-C--:B------:R-:W-:Y:S01]  /*6420*/  FMUL R91, R91, R12.reuse ;  /* 0x0000000c5b5b7220 */ /* 0x080fe20000400000 */
[----:B------:R-:W-:Y:S01]  /*6430*/  F2FP.SATFINITE.E4M3.F32.PACK_AB_MERGE_C R95, RZ, R95, RZ ;  /* 0x0000005fff5f723e */ /* 0x000fe200048070ff */
[----:B------:R0:W-:Y:S01]  /*6440*/  @!P2 STG.E.U8 desc[UR24][R14.64+0x1], R5 ;  /* 0x000001050e00a986 */ /* 0x0001e2000c101118 */
[----:B------:R-:W-:Y:S01]  /*6450*/  ISETP.GE.AND P2, PT, R26, 0xa, PT ;  /* 0x0000000a1a00780c */ /* 0x000fe20003f46270 */
[-C--:B------:R-:W-:Y:S01]  /*6460*/  FMUL R90, R90, R12.reuse ;  /* 0x0000000c5a5a7220 */ /* 0x080fe20000400000 */
[C---:B------:R-:W-:Y:S01]  /*6470*/  ISETP.LT.OR P5, PT, R6.reuse, 0x1, !P0 ;  /* 0x000000010600780c */ /* 0x040fe200047a1670 */
[----:B------:R-:W-:Y:S01]  /*6480*/  @!P4 STG.E.U8 desc[UR24][R16.64], R97 ;  /* 0x000000611000c986 */ /* 0x000fe2000c101118 */
[----:B------:R-:W-:Y:S01]  /*6490*/  ISETP.LT.OR P6, PT, R6, 0x1, !P2 ;  /* 0x000000010600780c */ /* 0x000fe200057c1670 */
[----:B------:R-:W-:Y:S01]  /*64a0*/  FMUL R89, R89, R12 ;  /* 0x0000000c59597220 */ /* 0x000fe20000400000 */
[----:B------:R-:W-:Y:S01]  /*64b0*/  F2FP.SATFINITE.E4M3.F32.PACK_AB_MERGE_C R25, RZ, R94, RZ ;  /* 0x0000005eff19723e */ /* 0x000fe200048070ff */
[-C--:B------:R-:W-:Y:S01]  /*64c0*/  FMUL R88, R88, R12.reuse ;  /* 0x0000000c58587220 */ /* 0x080fe20000400000 */
[----:B------:R-:W-:Y:S01]  /*64d0*/  ISETP.GE.AND P4, PT, R26, 0x11, PT ;  /* 0x000000111a00780c */ /* 0x000fe20003f86270 */
[-C--:B------:R-:W-:Y:S01]  /*64e0*/  FMUL R87, R87, R12.reuse ;  /* 0x0000000c57577220 */ /* 0x080fe20000400000 */
[----:B------:R-:W-:Y:S01]  /*64f0*/  ISETP.LT.OR P0, PT, R6, 0x9, !P0 ;  /* 0x000000090600780c */ /* 0x000fe20004701670 */
[----:B------:R-:W-:Y:S01]  /*6500*/  FMUL R86, R86, R12 ;  /* 0x0000000c56567220 */ /* 0x000fe20000400000 */
[----:B0-----:R-:W-:Y:S01]  /*6510*/  F2FP.SATFINITE.E4M3.F32.PACK_AB_MERGE_C R5, RZ, R96, RZ ;  /* 0x00000060ff05723e */ /* 0x001fe200048070ff */
[-C--:B------:R-:W-:Y:S01]  /*6520*/  FMUL R85, R85, R12.reuse ;  /* 0x0000000c55557220 */ /* 0x080fe20000400000 */
[----:B------:R-:W-:Y:S01]  /*6530*/  ISETP.LT.OR P2, PT, R6, 0x9, !P2 ;  /* 0x000000090600780c */ /* 0x000fe20005741670 */
[-C--:B------:R-:W-:Y:S01]  /*6540*/  FMUL R84, R84, R12.reuse ;  /* 0x0000000c54547220 */ /* 0x080fe20000400000 */
[----:B------:R-:W-:Y:S01]  /*6550*/  F2FP.SATFINITE.E4M3.F32.PACK_AB_MERGE_C R93, RZ, R93, RZ ;  /* 0x0000005dff5d723e */ /* 0x000fe200048070ff */
[----:B------:R0:W-:Y:S01]  /*6560*/  @!P1 STG.E.U8 desc[UR24][R16.64+0x1], R5 ;  /* 0x0000010510009986 */ /* 0x0001e2000c101118 */
[----:B------:R-:W-:Y:S01]  /*6570*/  ISETP.GE.AND P1, PT, R26, 0x12, PT ;  /* 0x000000121a00780c */ /* 0x000fe20003f26270 */
[-C--:B------:R-:W-:Y:S01]  /*6580*/  FMUL R83, R83, R12.reuse ;  /* 0x0000000c53537220 */ /* 0x080fe20000400000 */
[----:B------:R-:W-:Y:S01]  /*6590*/  F2FP.SATFINITE.E4M3.F32.PACK_AB_MERGE_C R91, RZ, R91, RZ ;  /* 0x0000005bff5b723e */ /* 0x000fe200048070ff */
[----:B------:R-:W-:Y:S01]  /*65a0*/  @!P5 STG.E.U8 desc[UR24][R14.64+0x8], R95 ;  /* 0x0000085f0e00d986 */ /* 0x000fe2000c101118 */
[----:B------:R-:W-:Y:S01]  /*65b0*/  ISETP.LT.OR P5, PT, R6, 0x1, !P4 ;  /* 0x000000010600780c */ /* 0x000fe200067a1670 */
[-C--:B------:R-:W-:Y:S01]  /*65c0*/  FMUL R82, R82, R12.reuse ;  /* 0x0000000c52527220 */ /* 0x080fe20000400000 */
[C---:B------:R-:W-:Y:S01]  /*65d0*/  ISETP.LT.OR P4, PT, R6.reuse, 0x9, !P4 ;  /* 0x000000090600780c */ /* 0x040fe20006781670 */
[----:B------:R1:W-:Y:S01]  /*65e0*/  @!P6 STG.E.U8 desc[UR24][R14.64+0x9], R25 ;  /* 0x000009190e00e986 */ /* 0x0003e2000c101118 */
[----:B------:R-:W-:Y:S01]  /*65f0*/  ISETP.LT.OR P6, PT, R6, 0x1, !P1 ;  /* 0x000000010600780c */ /* 0x000fe20004fc1670 */
[----:B------:R-:W-:Y:S01]  /*6600*/  FMUL R80, R80, R12 ;  /* 0x0000000c50507220 */ /* 0x000fe20000400000 */
[----:B------:R-:W-:Y:S01]  /*6610*/  F2FP.SATFINITE.E4M3.F32.PACK_AB_MERGE_C R89, RZ, R89, RZ ;  /* 0x00000059ff59723e */ /* 0x000fe200048070ff */
[----:B------:R-:W-:Y:S01]  /*6620*/  @!P0 STG.E.U8 desc[UR24][R16.64+0x8], R93 ;  /* 0x0000085d10008986 */ /* 0x000fe2000c101118 */
[----:B0-----:R-:W-:Y:S01]  /*6630*/  F2FP.SATFINITE.E4M3.F32.PACK_AB_MERGE_C R5, RZ, R92, RZ ;  /* 0x0000005cff05723e */ /* 0x001fe200048070ff */
[-C--:B------:R-:W-:Y:S01]  /*6640*/  FMUL R81, R81, R12.reuse ;  /* 0x0000000c51517220 */ /* 0x080fe20000400000 */
[----:B------:R-:W-:Y:S01]  /*6650*/  ISETP.GE.AND P0, PT, R26, 0x1a, PT ;  /* 0x0000001a1a00780c */ /* 0x000fe20003f06270 */
[-C--:B------:R-:W-:Y:S01]  /*6660*/  FMUL R78, R78, R12.reuse ;  /* 0x0000000c4e4e7220 */ /* 0x080fe20000400000 */
[----:B------:R-:W-:Y:S01]  /*6670*/  ISETP.LT.OR P1, PT, R6, 0x9, !P1 ;  /* 0x000000090600780c */ /* 0x000fe20004f21670 */
[----:B------:R0:W-:Y:S01]  /*6680*/  @!P2 STG.E.U8 desc[UR24][R16.64+0x9], R5 ;  /* 0x000009051000a986 */ /* 0x0001e2000c101118 */
[----:B------:R-:W-:Y:S01]  /*6690*/  ISETP.GE.AND P2, PT, R26, 0x19, PT ;  /* 0x000000191a00780c */ /* 0x000fe20003f46270 */
[----:B------:R-:W-:Y:S01]  /*66a0*/  FMUL R79, R79, R12 ;  /* 0x0000000c4f4f7220 */ /* 0x000fe20000400000 */
[----:B-1----:R-:W-:Y:S01]  /*66b0*/  F2FP.SATFINITE.E4M3.F32.PACK_AB_MERGE_C R25, RZ, R90, RZ ;  /* 0x0000005aff19723e */ /* 0x002fe200048070ff */
[----:B------:R-:W-:Y:S01]  /*66c0*/  @!P5 STG.E.U8 desc[UR24][R14.64+0x10], R91 ;  /* 0x0000105b0e00d986 */ /* 0x000fe2000c101118 */
[----:B------:R-:W-:Y:S01]  /*66d0*/  ISETP.LT.OR P5, PT, R6, 0x1, !P0 ;  /* 0x000000010600780c */ /* 0x000fe200047a1670 */
[-C--:B------:R-:W-:Y:S01]  /*66e0*/  FMUL R76, R76, R12.reuse ;  /* 0x0000000c4c4c7220 */ /* 0x080fe20000400000 */
[----:B------:R-:W-:Y:S01]  /*66f0*/  F2FP.SATFINITE.E4M3.F32.PACK_AB_MERGE_C R87, RZ, R87, RZ ;  /* 0x00000057ff57723e */ /* 0x000fe200048070ff */
[----:B------:R1:W-:Y:S01]  /*6700*/  @!P6 STG.E.U8 desc[UR24][R14.64+0x11], R25 ;  /* 0x000011190e00e986 */ /* 0x0003e2000c101118 */
[----:B------:R-:W-:Y:S01]  /*6710*/  F2FP.SATFINITE.E4M3.F32.PACK_AB_MERGE_C R85, RZ, R85, RZ ;  /* 0x00000055ff55723e */ /* 0x000fe200048070ff */
[-C--:B------:R-:W-:Y:S01]  /*6720*/  FMUL R77, R77, R12.reuse ;  /* 0x0000000c4d4d7220 */ /* 0x080fe20000400000 */
[C---:B------:R-:W-:Y:S01]  /*6730*/  ISETP.LT.OR P0, PT, R6.reuse, 0x9, !P0 ;  /* 0x000000090600780c */ /* 0x040fe20004701670 */
[----:B------:R-:W-:Y:S01]  /*6740*/  @!P4 STG.E.U8 desc[UR24][R16.64+0x10], R89 ;  /* 0x000010591000c986 */ /* 0x000fe2000c101118 */
[----:B------:R-:W-:Y:S01]  /*6750*/  ISETP.LT.OR P4, PT, R6, 0x1, !P2 ;  /* 0x000000010600780c */ /* 0x000fe20005781670 */
[-C--:B------:R-:W-:Y:S01]  /*6760*/  FMUL R74, R74, R12.reuse ;  /* 0x0000000c4a4a7220 */ /* 0x080fe20000400000 */
[----:B------:R-:W-:Y:S01]  /*6770*/  ISETP.LT.OR P2, PT, R6, 0x9, !P2 ;  /* 0x000000090600780c */ /* 0x000fe20005741670 */
[----:B------:R-:W-:Y:S01]  /*6780*/  FMUL R75, R75, R12 ;  /* 0x0000000c4b4b7220 */ /* 0x000fe20000400000 */
[----:B0-----:R-:W-:Y:S01]  /*6790*/  F2FP.SATFINITE.E4M3.F32.PACK_AB_MERGE_C R5, RZ, R88, RZ ;  /* 0x00000058ff05723e */ /* 0x001fe200048070ff */
[----:B------:R-:W-:Y:S01]  /*67a0*/  FMUL R73, R73, R12 ;  /* 0x0000000c49497220 */ /* 0x000fe20000400000 */
[----:B------:R-:W-:Y:S01]  /*67b0*/  F2FP.SATFINITE.E4M3.F32.PACK_AB_MERGE_C R27, RZ, R84, RZ ;  /* 0x00000054ff1b723e */ /* 0x000fe200048070ff */
[----:B------:R-:W-:Y:S01]  /*67c0*/  FMUL R72, R72, R12 ;  /* 0x0000000c48487220 */ /* 0x000fe20000400000 */
[----:B-1----:R-:W-:Y:S01]  /*67d0*/  F2FP.SATFINITE.E4M3.F32.PACK_AB_MERGE_C R25, RZ, R86, RZ ;  /* 0x00000056ff19723e */ /* 0x002fe200048070ff */
[----:B------:R0:W-:Y:S01]  /*67e0*/  @!P1 STG.E.U8 desc[UR24][R16.64+0x11], R5 ;  /* 0x0000110510009986 */ /* 0x0001e2000c101118 */
[----:B------:R-:W-:Y:S01]  /*67f0*/  ISETP.GE.AND P1, PT, R26, 0x21, PT ;  /* 0x000000211a00780c */ /* 0x000fe20003f26270 */
[-C--:B------:R-:W-:Y:S01]  /*6800*/  FMUL R70, R70, R12.reuse ;  /* 0x0000000c46467220 */ /* 0x080fe20000400000 */
[----:B------:R-:W-:Y:S01]  /*6810*/  F2FP.SATFINITE.E4M3.F32.PACK_AB_MERGE_C R83, RZ, R83, RZ ;  /* 0x00000053ff53723e */ /* 0x000fe200048070ff */
[----:B------:R-:W-:Y:S01]  /*6820*/  @!P4 STG.E.U8 desc[UR24][R14.64+0x18], R87 ;  /* 0x000018570e00c986 */ /* 0x000fe2000c101118 */
[C---:B------:R-:W-:Y:S01]  /*6830*/  ISETP.LT.OR P4, PT, R6.reuse, 0x1, !P1 ;  /* 0x000000010600780c */ /* 0x040fe20004f81670 */
[-C--:B------:R-:W-:Y:S01]  /*6840*/  FMUL R71, R71, R12.reuse ;  /* 0x0000000c47477220 */ /* 0x080fe20000400000 */
[----:B------:R-:W-:Y:S01]  /*6850*/  ISETP.LT.OR P1, PT, R6, 0x9, !P1 ;  /* 0x000000090600780c */ /* 0x000fe20004f21670 */
[----:B------:R1:W-:Y:S01]  /*6860*/  @!P5 STG.E.U8 desc[UR24][R14.64+0x19], R25 ;  /* 0x000019190e00d986 */ /* 0x0003e2000c101118 */
[----:B------:R-:W-:Y:S01]  /*6870*/  F2FP.SATFINITE.E4M3.F32.PACK_AB_MERGE_C R81, RZ, R81, RZ ;  /* 0x00000051ff51723e */ /* 0x000fe200048070ff */
[-C--:B------:R-:W-:Y:S01]  /*6880*/  FMUL R69, R69, R12.reuse ;  /* 0x0000000c45457220 */ /* 0x080fe20000400000 */
[----:B------:R-:W-:Y:S01]  /*6890*/  F2FP.SATFINITE.E4M3.F32.PACK_AB_MERGE_C R79, RZ, R79, RZ ;  /* 0x0000004fff4f723e */ /* 0x000fe200048070ff */
[----:B------:R-:W-:Y:S01]  /*68a0*/  @!P2 STG.E.U8 desc[UR24][R16.64+0x18], R85 ;  /* 0x000018551000a986 */ /* 0x000fe2000c101118 */
[----:B------:R-:W-:Y:S01]  /*68b0*/  ISETP.GE.AND P2, PT, R26, 0x22, PT ;  /* 0x000000221a00780c */ /* 0x000fe20003f46270 */
[----:B------:R-:W-:Y:S01]  /*68c0*/  FMUL R68, R68, R12 ;  /* 0x0000000c44447220 */ /* 0x000fe20000400000 */
[----:B0-----:R-:W-:Y:S01]  /*68d0*/  F2FP.SATFINITE.E4M3.F32.PACK_AB_MERGE_C R5, RZ, R82, RZ ;  /* 0x00000052ff05723e */ /* 0x001fe200048070ff */
[----:B------:R0:W-:Y:S01]  /*68e0*/  @!P0 STG.E.U8 desc[UR24][R16.64+0x19], R27 ;  /* 0x0000191b10008986 */ /* 0x0001e2000c101118 */
[C---:B------:R-:W-:Y:S01]  /*68f0*/  ISETP.LT.OR P5, PT, R6.reuse, 0x1, !P2 ;  /* 0x000000010600780c */ /* 0x040fe200057a1670 */
[----:B------:R-:W-:Y:S01]  /*6900*/  FMUL R67, R67, R12 ;  /* 0x0000000c43437220 */ /* 0x000fe20000400000 */
[----:B------:R-:W-:Y:S01]  /*6910*/  ISETP.LT.OR P2, PT, R6, 0x9, !P2 ;  /* 0x000000090600780c */ /* 0x000fe20005741670 */
[----:B------:R-:W-:Y:S01]  /*6920*/  @!P4 STG.E.U8 desc[UR24][R14.64+0x20], R83 ;  /* 0x000020530e00c986 */ /* 0x000fe2000c101118 */
[----:B-1----:R-:W-:Y:S01]  /*6930*/  F2FP.SATFINITE.E4M3.F32.PACK_AB_MERGE_C R25, RZ, R80, RZ ;  /* 0x00000050ff19723e */ /* 0x002fe200048070ff */
[-C--:B------:R-:W-:Y:S01]  /*6940*/  FMUL R66, R66, R12.reuse ;  /* 0x0000000c42427220 */ /* 0x080fe20000400000 */
[C---:B------:R-:W-:Y:S01]  /*6950*/  ISETP.GE.AND P4, PT, R26.reuse, 0x2a, PT ;  /* 0x0000002a1a00780c */ /* 0x040fe20003f86270 */
[-C--:B------:R-:W-:Y:S01]  /*6960*/  FMUL R65, R65, R12.reuse ;  /* 0x0000000c41417220 */ /* 0x080fe20000400000 */
[----:B------:R-:W-:Y:S01]  /*6970*/  ISETP.GE.AND P0, PT, R26, 0x29, PT ;  /* 0x000000291a00780c */ /* 0x000fe20003f06270 */
[-C--:B------:R-:W-:Y:S01]  /*6980*/  FMUL R64, R64, R12.reuse ;  /* 0x0000000c40407220 */ /* 0x080fe20000400000 */
[----:B------:R-:W-:Y:S01]  /*6990*/  F2FP.SATFINITE.E4M3.F32.PACK_AB_MERGE_C R77, RZ, R77, RZ ;  /* 0x0000004dff4d723e */ /* 0x000fe200048070ff */
[-C--:B------:R-:W-:Y:S01]  /*69a0*/  FMUL R23, R23, R12.reuse ;  /* 0x0000000c17177220 */ /* 0x080fe20000400000 */
[C---:B------:R-:W-:Y:S01]  /*69b0*/  ISETP.LT.OR P6, PT, R6.reuse, 0x1, !P0 ;  /* 0x000000010600780c */ /* 0x040fe200047c1670 */
[----:B------:R1:W-:Y:S01]  /*69c0*/  @!P5 STG.E.U8 desc[UR24][R14.64+0x21], R5 ;  /* 0x000021050e00d986 */ /* 0x0003e2000c101118 */
[----:B------:R-:W-:Y:S01]  /*69d0*/  ISETP.LT.OR P5, PT, R6, 0x9, !P4 ;  /* 0x000000090600780c */ /* 0x000fe200067a1670 */
[-C--:B------:R-:W-:Y:S01]  /*69e0*/  FMUL R22, R22, R12.reuse ;  /* 0x0000000c16167220 */ /* 0x080fe20000400000 */
[C---:B------:R-:W-:Y:S01]  /*69f0*/  ISETP.LT.OR P0, PT, R6.reuse, 0x9, !P0 ;  /* 0x000000090600780c */ /* 0x040fe20004701670 */
[----:B------:R2:W-:Y:S01]  /*6a00*/  @!P2 STG.E.U8 desc[UR24][R16.64+0x21], R25 ;  /* 0x000021191000a986 */ /* 0x0005e2000c101118 */
[----:B------:R-:W-:Y:S01]  /*6a10*/  ISETP.LT.OR P2, PT, R6, 0x1, !P4 ;  /* 0x000000010600780c */ /* 0x000fe20006741670 */
[-C--:B------:R-:W-:Y:S01]  /*6a20*/  FMUL R21, R21, R12.reuse ;  /* 0x0000000c15157220 */ /* 0x080fe20000400000 */
[C---:B------:R-:W-:Y:S01]  /*6a30*/  ISETP.GE.AND P4, PT, R26.reuse, 0x32, PT ;  /* 0x000000321a00780c */ /* 0x040fe20003f86270 */
[----:B------:R-:W-:Y:S01]  /*6a40*/  @!P1 STG.E.U8 desc[UR24][R16.64+0x20], R81 ;  /* 0x0000205110009986 */ /* 0x000fe2000c101118 */
[----:B------:R-:W-:Y:S01]  /*6a50*/  ISETP.GE.AND P1, PT, R26, 0x31, PT ;  /* 0x000000311a00780c */ /* 0x000fe20003f26270 */
[----:B------:R-:W-:Y:S01]  /*6a60*/  FMUL R20, R20, R12 ;  /* 0x0000000c14147220 */ /* 0x000fe20000400000 */
[----:B0-----:R-:W-:Y:S01]  /*6a70*/  F2FP.SATFINITE.E4M3.F32.PACK_AB_MERGE_C R27, RZ, R74, RZ ;  /* 0x0000004aff1b723e */ /* 0x001fe200048070ff */
[----:B------:R-:W-:Y:S01]  /*6a80*/  @!P6 STG.E.U8 desc[UR24][R14.64+0x28], R79 ;  /* 0x0000284f0e00e986 */ /* 0x000fe2000c101118 */
[----:B-1----:R-:W-:-:S02]  /*6a90*/  F2FP.SATFINITE.E4M3.F32.PACK_AB_MERGE_C R5, RZ, R78, RZ ;  /* 0x0000004eff05723e */ /* 0x002fc400048070ff */
[C---:B------:R-:W-:Y:S02]  /*6aa0*/  ISETP.LT.OR P6, PT, R6.reuse, 0x1, !P1 ;  /* 0x000000010600780c */ /* 0x040fe40004fc1670 */
[----:B--2---:R-:W-:Y:S01]  /*6ab0*/  F2FP.SATFINITE.E4M3.F32.PACK_AB_MERGE_C R25, RZ, R76, RZ ;  /* 0x0000004cff19723e */ /* 0x004fe200048070ff */
[----:B------:R0:W-:Y:S01]  /*6ac0*/  @!P2 STG.E.U8 desc[UR24][R14.64+0x29], R5 ;  /* 0x000029050e00a986 */ /* 0x0001e2000c101118 */
[C---:B------:R-:W-:Y:S02]  /*6ad0*/  ISETP.LT.OR P2, PT, R6.reuse, 0x1, !P4 ;  /* 0x000000010600780c */ /* 0x040fe40006741670 */
[----:B------:R-:W-:Y:S01]  /*6ae0*/  F2FP.SATFINITE.E4M3.F32.PACK_AB_MERGE_C R75, RZ, R75, RZ ;  /* 0x0000004bff4b723e */ /* 0x000fe200048070ff */
[----:B------:R1:W-:Y:S01]  /*6af0*/  @!P5 STG.E.U8 desc[UR24][R16.64+0x29], R25 ;  /* 0x000029191000d986 */ /* 0x0003e2000c101118 */
[----:B------:R-:W-:Y:S02]  /*6b00*/  ISETP.LT.OR P5, PT, R6, 0x9, !P4 ;  /* 0x000000090600780c */ /* 0x000fe400067a1670 */
[----:B------:R-:W-:Y:S01]  /*6b10*/  ISETP.GE.AND P4, PT, R26, 0x3a, PT ;  /* 0x0000003a1a00780c */ /* 0x000fe20003f86270 */
[----:B------:R-:W-:Y:S01]  /*6b20*/  @!P0 STG.E.U8 desc[UR24][R16.64+0x28], R77 ;  /* 0x0000284d10008986 */ /* 0x000fe2000c101118 */
[----:B------:R-:W-:-:S02]  /*6b30*/  ISETP.LT.OR P1, PT, R6, 0x9, !P1 ;  /* 0x000000090600780c */ /* 0x000fc40004f21670 */
[----:B------:R-:W-:Y:S01]  /*6b40*/  ISETP.GE.AND P0, PT, R26, 0x39, PT ;  /* 0x000000391a00780c */ /* 0x000fe20003f06270 */
[----:B------:R-:W-:Y:S01]  /*6b50*/  @!P6 STG.E.U8 desc[UR24][R14.64+0x30], R75 ;  /* 0x0000304b0e00e986 */ /* 0x000fe2000c101118 */
[----:B------:R-:W-:Y:S02]  /*6b60*/  F2FP.SATFINITE.E4M3.F32.PACK_AB_MERGE_C R73, RZ, R73, RZ ;  /* 0x00000049ff49723e */ /* 0x000fe400048070ff */
[C---:B------:R-:W-:Y:S01]  /*6b70*/  ISETP.LT.OR P6, PT, R6.reuse, 0x1, !P0 ;  /* 0x000000010600780c */ /* 0x040fe200047c1670 */
[----:B------:R-:W-:Y:S01]  /*6b80*/  @!P2 STG.E.U8 desc[UR24][R14.64+0x31], R27 ;  /* 0x0000311b0e00a986 */ /* 0x000fe2000c101118 */
[----:B------:R-:W-:Y:S02]  /*6b90*/  ISETP.LT.OR P2, PT, R6, 0x1, !P4 ;  /* 0x000000010600780c */ /* 0x000fe40006741670 */
[----:B0-----:R-:W-:Y:S02]  /*6ba0*/  F2FP.SATFINITE.E4M3.F32.PACK_AB_MERGE_C R5, RZ, R72, RZ ;  /* 0x00000048ff05723e */ /* 0x001fe400048070ff */
[----:B-1----:R-:W-:Y:S01]  /*6bb0*/  F2FP.SATFINITE.E4M3.F32.PACK_AB_MERGE_C R25, RZ, R70, RZ ;  /* 0x00000046ff19723e */ /* 0x002fe200048070ff */
[----:B------:R-:W-:Y:S01]  /*6bc0*/  @!P1 STG.E.U8 desc[UR24][R16.64+0x30], R73 ;  /* 0x0000304910009986 */ /* 0x000fe2000c101118 */
[----:B------:R-:W-:-:S02]  /*6bd0*/  F2FP.SATFINITE.E4M3.F32.PACK_AB_MERGE_C R71, RZ, R71, RZ ;  /* 0x00000047ff47723e */ /* 0x000fc400048070ff */
[C---:B------:R-:W-:Y:S01]  /*6be0*/  ISETP.LT.OR P1, PT, R6.reuse, 0x9, !P0 ;  /* 0x000000090600780c */ /* 0x040fe20004721670 */
[----:B------:R0:W-:Y:S01]  /*6bf0*/  @!P5 STG.E.U8 desc[UR24][R16.64+0x31], R5 ;  /* 0x000031051000d986 */ /* 0x0001e2000c101118 */
[----:B------:R-:W-:Y:S02]  /*6c00*/  ISETP.LT.OR P4, PT, R6, 0x9, !P4 ;  /* 0x000000090600780c */ /* 0x000fe40006781670 */
[C---:B------:R-:W-:Y:S01]  /*6c10*/  ISETP.GE.AND P0, PT, R26.reuse, 0x42, PT ;  /* 0x000000421a00780c */ /* 0x040fe20003f06270 */
[----:B------:R1:W-:Y:S01]  /*6c20*/  @!P2 STG.E.U8 desc[UR24][R14.64+0x39], R25 ;  /* 0x000039190e00a986 */ /* 0x0003e2000c101118 */
[----:B------:R-:W-:Y:S02]  /*6c30*/  ISETP.GE.AND P2, PT, R26, 0x41, PT ;  /* 0x000000411a00780c */ /* 0x000fe40003f46270 */
[----:B------:R-:W-:Y:S01]  /*6c40*/  F2FP.SATFINITE.E4M3.F32.PACK_AB_MERGE_C R69, RZ, R69, RZ ;  /* 0x00000045ff45723e */ /* 0x000fe200048070ff */
[----:B------:R-:W-:Y:S01]  /*6c50*/  @!P6 STG.E.U8 desc[UR24][R14.64+0x38], R71 ;  /* 0x000038470e00e986 */ /* 0x000fe2000c101118 */
[----:B------:R-:W-:-:S02]  /*6c60*/  ISETP.LT.OR P5, PT, R6, 0x1, !P2 ;  /* 0x000000010600780c */ /* 0x000fc400057a1670 */
[C---:B------:R-:W-:Y:S01]  /*6c70*/  ISETP.LT.OR P6, PT, R6.reuse, 0x1, !P0 ;  /* 0x000000010600780c */ /* 0x040fe200047c1670 */
[----:B------:R-:W-:Y:S01]  /*6c80*/  @!P1 STG.E.U8 desc[UR24][R16.64+0x38], R69 ;  /* 0x0000384510009986 */ /* 0x000fe2000c101118 */
[----:B0-----:R-:W-:Y:S02]  /*6c90*/  F2FP.SATFINITE.E4M3.F32.PACK_AB_MERGE_C R5, RZ, R68, RZ ;  /* 0x00000044ff05723e */ /* 0x001fe400048070ff */
[----:B------:R-:W-:Y:S02]  /*6ca0*/  F2FP.SATFINITE.E4M3.F32.PACK_AB_MERGE_C R67, RZ, R67, RZ ;  /* 0x00000043ff43723e */ /* 0x000fe400048070ff */
[----:B-1----:R-:W-:Y:S01]  /*6cb0*/  F2FP.SATFINITE.E4M3.F32.PACK_AB_MERGE_C R25, RZ, R66, RZ ;  /* 0x00000042ff19723e */ /* 0x002fe200048070ff */
[----:B------:R0:W-:Y:S01]  /*6cc0*/  @!P4 STG.E.U8 desc[UR24][R16.64+0x39], R5 ;  /* 0x000039051000c986 */ /* 0x0001e2000c101118 */
[----:B------:R-:W-:Y:S02]  /*6cd0*/  ISETP.LT.OR P1, PT, R6, 0x9, !P2 ;  /* 0x000000090600780c */ /* 0x000fe40005721670 */
[C---:B------:R-:W-:Y:S01]  /*6ce0*/  ISETP.GE.AND P4, PT, R26.reuse, 0x49, PT ;  /* 0x000000491a00780c */ /* 0x040fe20003f86270 */
[----:B------:R-:W-:Y:S01]  /*6cf0*/  @!P5 STG.E.U8 desc[UR24][R14.64+0x40], R67 ;  /* 0x000040430e00d986 */ /* 0x000fe2000c101118 */
[----:B------:R-:W-:-:S02]  /*6d00*/  ISETP.GE.AND P2, PT, R26, 0x4a, PT ;  /* 0x0000004a1a00780c */ /* 0x000fc40003f46270 */
[C---:B------:R-:W-:Y:S01]  /*6d10*/  ISETP.LT.OR P0, PT, R6.reuse, 0x9, !P0 ;  /* 0x000000090600780c */ /* 0x040fe20004701670 */
[----:B------:R1:W-:Y:S01]  /*6d20*/  @!P6 STG.E.U8 desc[UR24][R14.64+0x41], R25 ;  /* 0x000041190e00e986 */ /* 0x0003e2000c101118 */
[C---:B------:R-:W-:Y:S02]  /*6d30*/  ISETP.LT.OR P5, PT, R6.reuse, 0x1, !P4 ;  /* 0x000000010600780c */ /* 0x040fe400067a1670 */
[C---:B------:R-:W-:Y:S02]  /*6d40*/  ISETP.LT.OR P6, PT, R6.reuse, 0x1, !P2 ;  /* 0x000000010600780c */ /* 0x040fe400057c1670 */
[C---:B------:R-:W-:Y:S02]  /*6d50*/  ISETP.LT.OR P4, PT, R6.reuse, 0x9, !P4 ;  /* 0x000000090600780c */ /* 0x040fe40006781670 */
[----:B------:R-:W-:Y:S02]  /*6d60*/  ISETP.LT.OR P2, PT, R6, 0x9, !P2 ;  /* 0x000000090600780c */ /* 0x000fe40005741670 */
[----:B------:R-:W-:-:S02]  /*6d70*/  F2FP.SATFINITE.E4M3.F32.PACK_AB_MERGE_C R65, RZ, R65, RZ ;  /* 0x00000041ff41723e */ /* 0x000fc400048070ff */
[----:B0-----:R-:W-:Y:S02]  /*6d80*/  F2FP.SATFINITE.E4M3.F32.PACK_AB_MERGE_C R5, RZ, R64, RZ ;  /* 0x00000040ff05723e */ /* 0x001fe400048070ff */
[----:B------:R-:W-:Y:S01]  /*6d90*/  F2FP.SATFINITE.E4M3.F32.PACK_AB_MERGE_C R23, RZ, R23, RZ ;  /* 0x00000017ff17723e */ /* 0x000fe200048070ff */
[----:B------:R0:W-:Y:S01]  /*6da0*/  @!P1 STG.E.U8 desc[UR24][R16.64+0x40], R65 ;  /* 0x0000404110009986 */ /* 0x0001e2000c101118 */
[----:B-1----:R-:W-:Y:S02]  /*6db0*/  F2FP.SATFINITE.E4M3.F32.PACK_AB_MERGE_C R25, RZ, R22, RZ ;  /* 0x00000016ff19723e */ /* 0x002fe400048070ff */
[----:B------:R-:W-:Y:S01]  /*6dc0*/  F2FP.SATFINITE.E4M3.F32.PACK_AB_MERGE_C R21, RZ, R21, RZ ;  /* 0x00000015ff15723e */ /* 0x000fe200048070ff */
[----:B------:R0:W-:Y:S01]  /*6dd0*/  @!P0 STG.E.U8 desc[UR24][R16.64+0x41], R5 ;  /* 0x0000410510008986 */ /* 0x0001e2000c101118 */
[----:B------:R-:W-:-:S03]  /*6de0*/  F2FP.SATFINITE.E4M3.F32.PACK_AB_MERGE_C R27, RZ, R20, RZ ;  /* 0x00000014ff1b723e */ /* 0x000fc600048070ff */
[----:B------:R0:W-:Y:S04]  /*6df0*/  @!P5 STG.E.U8 desc[UR24][R14.64+0x48], R23 ;  /* 0x000048170e00d986 */ /* 0x0001e8000c101118 */
[----:B------:R0:W-:Y:S04]  /*6e00*/  @!P6 STG.E.U8 desc[UR24][R14.64+0x49], R25 ;  /* 0x000049190e00e986 */ /* 0x0001e8000c101118 */
[----:B------:R0:W-:Y:S04]  /*6e10*/  @!P4 STG.E.U8 desc[UR24][R16.64+0x48], R21 ;  /* 0x000048151000c986 */ /* 0x0001e8000c101118 */
[----:B------:R0:W-:Y:S02]  /*6e20*/  @!P2 STG.E.U8 desc[UR24][R16.64+0x49], R27 ;  /* 0x0000491b1000a986 */ /* 0x0001e4000c101118 */
.L_x_117:
[----:B------:R-:W-:Y:S05]  /*6e30*/  BSYNC B0 ;  /* 0x0000000000007941 */ /* 0x000fea0003800000 */
.L_x_35:
[C---:B------:R-:W-:Y:S01]  /*6e40*/  LEA R2, P0, R8.reuse, R2, 0x1 ;  /* 0x0000000208027211 */ /* 0x040fe200078008ff */
[----:B------:R-:W-:Y:S01]  /*6e50*/  ULDC.64 UR14, c[0x0][0x650] ;  /* 0x00019400000e7ab9 */ /* 0x000fe20000000a00 */
[----:B-----5:R-:W-:Y:S01]  /*6e60*/  IMAD.U32 R4, RZ, RZ, UR13 ;  /* 0x0000000dff047e24 */ /* 0x020fe2000f8e00ff */
[----:B0-----:R-:W-:Y:S01]  /*6e70*/  PRMT R14, RZ, 0x7610, R14 ;  /* 0x00007610ff0e7816 */ /* 0x001fe2000000000e */
[----:B------:R-:W-:Y:S01]  /*6e80*/  IMAD.MOV.U32 R6, RZ, RZ, -0x1 ;  /* 0xffffffffff067424 */ /* 0x000fe200078e00ff */
[----:B------:R-:W-:Y:S01]  /*6e90*/  LEA.HI.X R3, R8, R3, R0, 0x1, P0 ;  /* 0x0000000308037211 */ /* 0x000fe200000f0c00 */
[----:B------:R0:W-:Y:S01]  /*6ea0*/  SYNCS.ARRIVE.TRANS64.A1T0 RZ, [R4+UR9], RZ ;  /* 0x000000ff04ff79a7 */ /* 0x0001e20008100009 */
[----:B------:R-:W-:Y:S01]  /*6eb0*/  ISETP.GE.U32.AND P0, PT, R2, UR14, PT ;  /* 0x0000000e02007c0c */ /* 0x000fe2000bf06070 */
[----:B------:R-:W-:-:S03]  /*6ec0*/  IMAD.MOV.U32 R5, RZ, RZ, -0x1 ;  /* 0xffffffffff057424 */ /* 0x000fc600078e00ff */
[----:B------:R-:W-:Y:S01]  /*6ed0*/  ISETP.GE.U32.AND.EX P0, PT, R3, UR15, PT, P0 ;  /* 0x0000000f03007c0c */ /* 0x000fe2000bf06100 */
[----:B0-----:R-:W-:-:S12]  /*6ee0*/  IMAD.MOV.U32 R4, RZ, RZ, -0x1 ;  /* 0xffffffffff047424 */ /* 0x001fd800078e00ff */
[----:B------:R-:W-:Y:S05]  /*6ef0*/  @P0 BRA `(.L_x_118) ;  /* 0x0000000400600947 */ /* 0x000fea0003800000 */
[----:B------:R-:W0:Y:S01]  /*6f00*/  S2R R26, SR_CTAID.X ;  /* 0x00000000001a7919 */ /* 0x000e220000002500 */
[----:B------:R-:W5:Y:S01]  /*6f10*/  LDC.64 R20, c[0x0][0x628] ;  /* 0x00018a00ff147b82 */ /* 0x000f620000000a00 */
[----:B------:R-:W-:Y:S01]  /*6f20*/  ULDC UR5, c[0x0][0x150] ;  /* 0x0000540000057ab9 */ /* 0x000fe20000000800 */
[----:B-1----:R-:W-:Y:S01]  /*6f30*/  IMAD.MOV.U32 R16, RZ, RZ, R2 ;  /* 0x000000ffff107224 */ /* 0x002fe200078e0002 */
[----:B------:R-:W1:Y:S01]  /*6f40*/  S2R R28, SR_CTAID.Y ;  /* 0x00000000001c7919 */ /* 0x000e620000002600 */
[----:B------:R-:W-:-:S04]  /*6f50*/  IMAD.MOV.U32 R17, RZ, RZ, R3 ;  /* 0x000000ffff117224 */ /* 0x000fc800078e0003 */
[----:B------:R-:W1:Y:S08]  /*6f60*/  LDC R29, c[0x0][0x144] ;  /* 0x00005100ff1d7b82 */ /* 0x000e700000000800 */
[----:B------:R-:W1:Y:S08]  /*6f70*/  LDC R6, c[0x0][0x630] ;  /* 0x00018c00ff067b82 */ /* 0x000e700000000800 */
[----:B--234-:R-:W2:Y:S01]  /*6f80*/  LDC.64 R24, c[0x0][0x620] ;  /* 0x00018800ff187b82 */ /* 0x01cea20000000a00 */
[----:B-----5:R-:W-:-:S04]  /*6f90*/  ISETP.NE.U32.AND P0, PT, R20, RZ, PT ;  /* 0x000000ff1400720c */ /* 0x020fc80003f05070 */
[----:B------:R-:W-:Y:S02]  /*6fa0*/  ISETP.NE.AND.EX P0, PT, R21, RZ, PT, P0 ;  /* 0x000000ff1500720c */ /* 0x000fe40003f05300 */
[----:B0-----:R-:W-:-:S05]  /*6fb0*/  I2FP.F32.U32 R4, R26 ;  /* 0x0000001a00047245 */ /* 0x001fca0000201000 */
[----:B------:R-:W-:-:S04]  /*6fc0*/  FMUL R4, R4, UR5 ;  /* 0x0000000504047c20 */ /* 0x000fc80008400000 */
[----:B------:R0:W3:Y:S02]  /*6fd0*/  F2I.U32.TRUNC.NTZ R27, R4 ;  /* 0x00000004001b7305 */ /* 0x0000e4000020f000 */
[----:B-1----:R-:W-:Y:S05]  /*6fe0*/  @!P0 BRA `(.L_x_119) ;  /* 0x0000000000288947 */ /* 0x002fea0003800000 */
[----:B------:R-:W1:Y:S02]  /*6ff0*/  LDC R5, c[0x0][0x634] ;  /* 0x00018d00ff057b82 */ /* 0x000e640000000800 */
[----:B-1----:R-:W-:-:S05]  /*7000*/  IADD3 R17, P0, R2, R5, RZ ;  /* 0x0000000502117210 */ /* 0x002fca0007f1e0ff */
[----:B------:R-:W-:-:S04]  /*7010*/  IMAD.X R23, RZ, RZ, R3, P0 ;  /* 0x000000ffff177224 */ /* 0x000fc800000e0603 */
[----:B0-----:R-:W-:-:S04]  /*7020*/  IMAD.WIDE.U32 R4, R23, R20, RZ ;  /* 0x0000001417047225 */ /* 0x001fc800078e00ff */
[----:B------:R-:W-:-:S04]  /*7030*/  IMAD.WIDE.U32 R14, P0, R17, R21, R4 ;  /* 0x00000015110e7225 */ /* 0x000fc80007800004 */
[----:B------:R-:W-:-:S04]  /*7040*/  IMAD.WIDE.U32 R4, R17, R20, RZ ;  /* 0x0000001411047225 */ /* 0x000fc800078e00ff */
[----:B------:R-:W-:Y:S01]  /*7050*/  IMAD.X R17, RZ, RZ, RZ, P0 ;  /* 0x000000ffff117224 */ /* 0x000fe200000e06ff */
[----:B------:R-:W-:Y:S01]  /*7060*/  IADD3 RZ, P0, R5, R14, RZ ;  /* 0x0000000e05ff7210 */ /* 0x000fe20007f1e0ff */
[----:B------:R-:W-:-:S04]  /*7070*/  IMAD.MOV.U32 R16, RZ, RZ, R15 ;  /* 0x000000ffff107224 */ /* 0x000fc800078e000f */
[----:B------:R-:W-:-:S08]  /*7080*/  IMAD.WIDE.U32.X R16, R23, R21, R16, P0 ;  /* 0x0000001517107225 */ /* 0x000fd000000e0410 */
.L_x_119:
[-CC-:B------:R-:W-:Y:S01]  /*7090*/  SHF.R.U64 R22, R16, R6.reuse, R17.reuse ;  /* 0x0000000610167219 */ /* 0x180fe20000001211 */
[----:B------:R-:W1:Y:S01]  /*70a0*/  LDC.64 R32, c[0x0][0x640] ;  /* 0x00019000ff207b82 */ /* 0x000e620000000a00 */
[----:B0-----:R-:W-:Y:S01]  /*70b0*/  SHF.R.U32.HI R4, RZ, R6, R17 ;  /* 0x00000006ff047219 */ /* 0x001fe20000011611 */
[----:B---3--:R-:W-:Y:S01]  /*70c0*/  IMAD.MOV R27, RZ, RZ, -R27 ;  /* 0x000000ffff1b7224 */ /* 0x008fe200078e0a1b */
[----:B------:R-:W-:Y:S01]  /*70d0*/  IADD3 R15, P0, RZ, -R22, RZ ;  /* 0x80000016ff0f7210 */ /* 0x000fe20007f1e0ff */
[----:B------:R-:W-:Y:S01]  /*70e0*/  ULDC UR5, c[0x0][0x154] ;  /* 0x0000550000057ab9 */ /* 0x000fe20000000800 */
[----:B------:R-:W-:Y:S02]  /*70f0*/  IMAD.MOV.U32 R17, RZ, RZ, 0x1 ;  /* 0x00000001ff117424 */ /* 0x000fe400078e00ff */
[----:B------:R-:W-:Y:S01]  /*7100*/  IMAD R27, R29, R27, R26 ;  /* 0x0000001b1d1b7224 */ /* 0x000fe200078e021a */
[----:B------:R-:W0:Y:S01]  /*7110*/  LDC R14, c[0x0][0x618] ;  /* 0x00018600ff0e7b82 */ /* 0x000e220000000800 */
[----:B------:R-:W-:-:S04]  /*7120*/  IMAD.X R5, RZ, RZ, ~R4, P0 ;  /* 0x000000ffff057224 */ /* 0x000fc800000e0e04 */
[-C--:B--2---:R-:W-:Y:S02]  /*7130*/  IMAD R6, R5, R24.reuse, RZ ;  /* 0x0000001805067224 */ /* 0x084fe400078e02ff */
[C---:B------:R-:W-:Y:S01]  /*7140*/  IMAD.WIDE.U32 R4, R15.reuse, R24, R2 ;  /* 0x000000180f047225 */ /* 0x040fe200078e0002 */
[----:B------:R-:W2:Y:S03]  /*7150*/  LDC R16, c[0x0][0x608] ;  /* 0x00018200ff107b82 */ /* 0x000ea60000000800 */
[----:B------:R-:W-:Y:S01]  /*7160*/  IMAD R15, R15, R25, R6 ;  /* 0x000000190f0f7224 */ /* 0x000fe200078e0206 */
[----:B------:R-:W-:-:S03]  /*7170*/  I2FP.F32.U32 R6, R28 ;  /* 0x0000001c00067245 */ /* 0x000fc60000201000 */
[----:B------:R-:W-:Y:S01]  /*7180*/  IMAD.IADD R5, R5, 0x1, R15 ;  /* 0x0000000105057824 */ /* 0x000fe200078e020f */
[----:B------:R-:W3:Y:S01]  /*7190*/  LDC R30, c[0x0][0x658] ;  /* 0x00019600ff1e7b82 */ /* 0x000ee20000000800 */
[----:B-1----:R-:W-:Y:S01]  /*71a0*/  ISETP.NE.U32.AND P0, PT, R32, RZ, PT ;  /* 0x000000ff2000720c */ /* 0x002fe20003f05070 */
[----:B------:R-:W-:-:S03]  /*71b0*/  IMAD.MOV.U32 R15, RZ, RZ, -0x1 ;  /* 0xffffffffff0f7424 */ /* 0x000fc600078e00ff */
[----:B------:R-:W-:-:S03]  /*71c0*/  ISETP.NE.AND.EX P0, PT, R33, RZ, PT, P0 ;  /* 0x000000ff2100720c */ /* 0x000fc60003f05300 */
[----:B------:R-:W1:Y:S01]  /*71d0*/  LDC R25, c[0x0][0x148] ;  /* 0x00005200ff197b82 */ /* 0x000e620000000800 */
[-CC-:B0-----:R-:W-:Y:S02]  /*71e0*/  SHF.R.U64 R20, R4, R14.reuse, R5.reuse ;  /* 0x0000000e04147219 */ /* 0x181fe40000001205 */
[----:B------:R-:W-:Y:S01]  /*71f0*/  SHF.R.U32.HI R5, RZ, R14, R5 ;  /* 0x0000000eff057219 */ /* 0x000fe20000011605 */
[----:B------:R-:W-:-:S04]  /*7200*/  FMUL R14, R6, UR5 ;  /* 0x00000005060e7c20 */ /* 0x000fc80008400000 */
[----:B------:R-:W0:Y:S01]  /*7210*/  LDC R26, c[0x0][0x600] ;  /* 0x00018000ff1a7b82 */ /* 0x000e220000000800 */
[----:B------:R4:W0:Y:S01]  /*7220*/  F2I.U32.TRUNC.NTZ R23, R14 ;  /* 0x0000000e00177305 */ /* 0x000822000020f000 */
[-CC-:B--2---:R-:W-:Y:S02]  /*7230*/  SHF.R.U64 R6, R20, R16.reuse, R5.reuse ;  /* 0x0000001014067219 */ /* 0x184fe40000001205 */
[----:B------:R-:W-:-:S04]  /*7240*/  SHF.R.U32.HI R5, RZ, R16, R5 ;  /* 0x00000010ff057219 */ /* 0x000fc80000011605 */
[----:B------:R-:W2:Y:S01]  /*7250*/  LDC R31, c[0x0][0x648] ;  /* 0x00019200ff1f7b82 */ /* 0x000ea20000000800 */
[-CC-:B---3--:R-:W-:Y:S02]  /*7260*/  SHF.R.U64 R24, R6, R30.reuse, R5.reuse ;  /* 0x0000001e06187219 */ /* 0x188fe40000001205 */
[-C--:B------:R-:W-:Y:S02]  /*7270*/  SHF.L.U32 R15, R15, R30.reuse, RZ ;  /* 0x0000001e0f0f7219 */ /* 0x080fe400000006ff */
[-C--:B------:R-:W-:Y:S01]  /*7280*/  SHF.R.U32.HI R5, RZ, R30.reuse, R5 ;  /* 0x0000001eff057219 */ /* 0x080fe20000011605 */
[----:B------:R-:W-:Y:S01]  /*7290*/  IMAD.MOV.U32 R4, RZ, RZ, R24 ;  /* 0x000000ffff047224 */ /* 0x000fe200078e0018 */
[----:B------:R-:W-:Y:S01]  /*72a0*/  SHF.L.U32 R30, R17, R30, RZ ;  /* 0x0000001e111e7219 */ /* 0x000fe200000006ff */
[----:B------:R-:W3:Y:S01]  /*72b0*/  LDC R34, c[0x0][0x638] ;  /* 0x00018e00ff227b82 */ /* 0x000ee20000000800 */
[----:B------:R-:W-:-:S07]  /*72c0*/  LOP3.LUT R29, RZ, R15, RZ, 0x33, !PT ;  /* 0x0000000fff1d7212 */ /* 0x000fce00078e33ff */
[----:B------:R-:W0:Y:S01]  /*72d0*/  LDC R35, c[0x0][0x610] ;  /* 0x00018400ff237b82 */ /* 0x000e220000000800 */
        /* <DEDUP_REMOVED lines=11> */
.L_x_120:
[----:B--2---:R-:W-:Y:S01]  /*7390*/  SHF.R.U64 R4, R4, R31, R5 ;  /* 0x0000001f04047219 */ /* 0x004fe20000001205 */
[----:B0-----:R-:W-:Y:S01]  /*73a0*/  VIADD R17, R26, 0xffffffff ;  /* 0xffffffff1a117836 */ /* 0x001fe20000000000 */
[----:B------:R-:W-:Y:S01]  /*73b0*/  LOP3.LUT R15, R6, R29, RZ, 0xc0, !PT ;  /* 0x0000001d060f7212 */ /* 0x000fe200078ec0ff */
[----:B------:R-:W-:Y:S02]  /*73c0*/  IMAD.MOV R23, RZ, RZ, -R23 ;  /* 0x000000ffff177224 */ /* 0x000fe400078e0a17 */
[----:B------:R-:W-:Y:S02]  /*73d0*/  IMAD.MOV R5, RZ, RZ, -R4 ;  /* 0x000000ffff057224 */ /* 0x000fe400078e0a04 */
[----:B------:R-:W-:Y:S01]  /*73e0*/  IMAD R6, R30, R4, R15 ;  /* 0x000000041e067224 */ /* 0x000fe200078e020f */
[----:B------:R-:W-:Y:S01]  /*73f0*/  LOP3.LUT R15, R20, R17, RZ, 0xc0, !PT ;  /* 0x00000011140f7212 */ /* 0x000fe200078ec0ff */
[----:B-1----:R-:W-:Y:S02]  /*7400*/  @P3 IMAD R27, R25, R23, R28 ;  /* 0x00000017191b3224 */ /* 0x002fe400078e021c */
[----:B---3--:R-:W-:-:S02]  /*7410*/  IMAD R4, R5, R34, R24 ;  /* 0x0000002205047224 */ /* 0x008fc400078e0218 */
[----:B------:R-:W-:Y:S02]  /*7420*/  IMAD R6, R6, R35, R27 ;  /* 0x0000002306067224 */ /* 0x000fe400078e021b */
[----:B------:R-:W-:Y:S02]  /*7430*/  IMAD R15, R4, R26, R15 ;  /* 0x0000001a040f7224 */ /* 0x000fe400078e020f */
[----:B------:R-:W-:Y:S02]  /*7440*/  IMAD.MOV.U32 R14, RZ, RZ, 0x1 ;  /* 0x00000001ff0e7424 */ /* 0x000fe400078e00ff */
[----:B------:R-:W-:Y:S01]  /*7450*/  IMAD.MOV.U32 R4, RZ, RZ, R22 ;  /* 0x000000ffff047224 */ /* 0x000fe200078e0016 */
[----:B------:R-:W-:Y:S02]  /*7460*/  SEL R5, R15, R6, !P3 ;  /* 0x000000060f057207 */ /* 0x000fe40005800000 */
[----:B------:R-:W-:-:S07]  /*7470*/  SEL R6, R6, R15, !P3 ;  /* 0x0000000f06067207 */ /* 0x000fce0005800000 */
.L_x_118:
[----:B------:R-:W-:Y:S02]  /*7480*/  LOP3.LUT P0, RZ, R14, 0xff, RZ, 0xc0, !PT ;  /* 0x000000ff0eff7812 */ /* 0x000fe4000780c0ff */
[----:B------:R-:W-:-:S11]  /*7490*/  LOP3.LUT R101, R101, 0x1, RZ, 0x3c, !PT ;  /* 0x0000000165657812 */ /* 0x000fd600078e3cff */
[----:B------:R-:W-:Y:S05]  /*74a0*/  @P0 BRA `(.L_x_121) ;  /* 0xffffff9c00dc0947 */ /* 0x000fea000383ffff */
[----:B------:R-:W-:Y:S05]  /*74b0*/  EXIT ;  /* 0x000000000000794d */ /* 0x000fea0003800000 */
.L_x_13:
[----:B------:R-:W-:-:S08]  /*74c0*/  ISETP.NE.AND P0, PT, R20, RZ, PT ;  /* 0x000000ff1400720c */ /* 0x000fd00003f05270 */
[----:B-----5:R-:W0:-:S00]  /*74d0*/  USETMAXREG.DEALLOC.CTAPOOL 0x28 ;  /* 0x00000028000079c8 */ /* 0x020e0000080e0500 */
[----:B------:R-:W-:Y:S05]  /*74e0*/  @P0 EXIT ;  /* 0x000000000000094d */ /* 0x000fea0003800000 */
[----:B0-----:R-:W-:Y:S01]  /*74f0*/  LOP3.LUT P0, RZ, R16, 0xff, RZ, 0xc0, !PT ;  /* 0x000000ff10ff7812 */ /* 0x001fe2000780c0ff */
[----:B------:R-:W-:Y:S02]  /*7500*/  IMAD.MOV.U32 R12, RZ, RZ, 0x1 ;  /* 0x00000001ff0c7424 */ /* 0x000fe400078e00ff */
[----:B------:R-:W-:-:S10]  /*7510*/  IMAD.MOV.U32 R15, RZ, RZ, RZ ;  /* 0x000000ffff0f7224 */ /* 0x000fd400078e00ff */
[----:B------:R-:W-:Y:S05]  /*7520*/  @!P0 BRA `(.L_x_122) ;  /* 0x0000000c00388947 */ /* 0x000fea0003800000 */
[----:B------:R-:W-:Y:S01]  /*7530*/  LOP3.LUT P0, RZ, R11, 0x1f, RZ, 0xc0, !PT ;  /* 0x0000001f0bff7812 */ /* 0x000fe2000780c0ff */
[----:B------:R-:W-:Y:S01]  /*7540*/  ULDC UR5, c[0x0][0x658] ;  /* 0x0001960000057ab9 */ /* 0x000fe20000000800 */
[----:B------:R-:W-:Y:S01]  /*7550*/  UMOV UR7, 0xffffffff ;  /* 0xffffffff00077882 */ /* 0x000fe20000000000 */
[----:B------:R-:W-:Y:S01]  /*7560*/  BSSY B0, `(.L_x_122) ;  /* 0x00000ca000007945 */ /* 0x000fe20003800000 */
[----:B------:R-:W-:Y:S01]  /*7570*/  USHF.L.U32 UR7, UR7, UR5, URZ ;  /* 0x0000000507077299 */ /* 0x000fe2000800063f */
[C---:B------:R-:W-:Y:S01]  /*7580*/  ISETP.NE.AND P2, PT, R10.reuse, RZ, PT ;  /* 0x000000ff0a00720c */ /* 0x040fe20003f45270 */
[----:B------:R-:W-:Y:S01]  /*7590*/  IMAD.MOV.U32 R14, RZ, RZ, 0x1 ;  /* 0x00000001ff0e7424 */ /* 0x000fe200078e00ff */
[----:B------:R-:W-:Y:S01]  /*75a0*/  ISETP.NE.OR P0, PT, R10, RZ, !P0 ;  /* 0x000000ff0a00720c */ /* 0x000fe20004705670 */
[----:B------:R-:W-:Y:S01]  /*75b0*/  IMAD.MOV.U32 R12, RZ, RZ, 0x1 ;  /* 0x00000001ff0c7424 */ /* 0x000fe200078e00ff */
[----:B------:R-:W-:Y:S01]  /*75c0*/  LOP3.LUT R13, R7, 0x2, RZ, 0xfc, !PT ;  /* 0x00000002070d7812 */ /* 0x000fe200078efcff */
[----:B------:R-:W-:Y:S01]  /*75d0*/  IMAD.MOV.U32 R15, RZ, RZ, RZ ;  /* 0x000000ffff0f7224 */ /* 0x000fe200078e00ff */
[----:B------:R-:W-:Y:S01]  /*75e0*/  ULDC UR4, c[0x0][0x600] ;  /* 0x0001800000047ab9 */ /* 0x000fe20000000800 */
[----:B------:R-:W-:Y:S01]  /*75f0*/  UMOV UR8, 0x1 ;  /* 0x0000000100087882 */ /* 0x000fe20000000000 */
[----:B------:R-:W-:-:S02]  /*7600*/  UIADD3 UR13, UR6, 0x1, URZ ;  /* 0x00000001060d7890 */ /* 0x000fc4000fffe03f */
[----:B------:R-:W-:Y:S02]  /*7610*/  UIADD3 UR4, UR4, -0x1, URZ ;  /* 0xffffffff04047890 */ /* 0x000fe4000fffe03f */
[----:B------:R-:W-:Y:S02]  /*7620*/  USHF.L.U32 UR5, UR8, UR5, URZ ;  /* 0x0000000508057299 */ /* 0x000fe4000800063f */
[----:B------:R-:W-:Y:S01]  /*7630*/  ULOP3.LUT UR7, URZ, UR7, URZ, 0x33, !UPT ;  /* 0x000000073f077292 */ /* 0x000fe2000f8e333f */
[----:B------:R-:W-:-:S11]  /*7640*/  ULDC.64 UR30, c[0x0][0x198] ;  /* 0x00006600001e7ab9 */ /* 0x000fd60000000a00 */
.L_x_134:
[----:B------:R-:W-:-:S03]  /*7650*/  UMOV UR8, 0xffffffff ;  /* 0xffffffff00087882 */ /* 0x000fc60000000000 */
[----:B------:R-:W-:Y:S05]  /*7660*/  BRA.DIV UR8, `(.L_x_123) ;  /* 0x0000001208507947 */ /* 0x000fea000b800000 */
[----:B------:R-:W-:-:S13]  /*7670*/  ELECT P1, URZ, PT ;  /* 0x00000000003f782f */ /* 0x000fda0003820000 */
.L_x_149:
[----:B------:R-:W0:Y:S01]  /*7680*/  LDC R10, c[0x0][0x28c] ;  /* 0x0000a300ff0a7b82 */ /* 0x000e220000000800 */
[----:B------:R-:W-:Y:S01]  /*7690*/  BSSY B1, `(.L_x_124) ;  /* 0x0000043000017945 */ /* 0x000fe20003800000 */
[----:B0-----:R-:W-:-:S13]  /*76a0*/  ISETP.LT.OR P1, PT, R10, 0x1, !P1 ;  /* 0x000000010a00780c */ /* 0x001fda0004f21670 */
[----:B------:R-:W-:Y:S05]  /*76b0*/  @P1 BRA `(.L_x_125) ;  /* 0x0000000400001947 */ /* 0x000fea0003800000 */
[----:B------:R-:W-:Y:S02]  /*76c0*/  IMAD.SHL.U32 R16, R6, 0x40, RZ ;  /* 0x0000004006107824 */ /* 0x000fe400078e00ff */
[----:B------:R-:W-:Y:S02]  /*76d0*/  IMAD R17, R5, 0x50, RZ ;  /* 0x0000005005117824 */ /* 0x000fe400078e02ff */
[----:B------:R-:W-:Y:S02]  /*76e0*/  IMAD.MOV.U32 R18, RZ, RZ, RZ ;  /* 0x000000ffff127224 */ /* 0x000fe400078e00ff */
[----:B------:R-:W-:Y:S02]  /*76f0*/  IMAD.U32 R20, RZ, RZ, UR13 ;  /* 0x0000000dff147e24 */ /* 0x000fe4000f8e00ff */
[----:B------:R-:W-:Y:S02]  /*7700*/  IMAD.MOV.U32 R5, RZ, RZ, R12 ;  /* 0x000000ffff057224 */ /* 0x000fe400078e000c */
[----:B------:R-:W-:-:S07]  /*7710*/  IMAD.MOV.U32 R6, RZ, RZ, R15 ;  /* 0x000000ffff067224 */ /* 0x000fce00078e000f */
.L_x_129:
[----:B------:R-:W0:Y:S01]  /*7720*/  S2R R11, SR_CgaCtaId ;  /* 0x00000000000b7919 */ /* 0x000e220000008800 */
[----:B------:R-:W-:-:S04]  /*7730*/  MOV R10, 0x400 ;  /* 0x00000400000a7802 */ /* 0x000fc80000000f00 */
[----:B0-----:R-:W-:Y:S02]  /*7740*/  LEA R21, R11, R10, 0x18 ;  /* 0x0000000a0b157211 */ /* 0x001fe400078ec0ff */
[----:B------:R-:W-:Y:S01]  /*7750*/  SHF.L.U32 R10, R5, 0x1f, RZ ;  /* 0x0000001f050a7819 */ /* 0x000fe200000006ff */
[----:B------:R-:W0:Y:S02]  /*7760*/  @!P2 LDC R11, c[0x0][0x500] ;  /* 0x00014000ff0bab82 */ /* 0x000e240000000800 */
[----:B------:R-:W-:-:S04]  /*7770*/  IMAD R19, R6, 0x8, R21 ;  /* 0x0000000806137824 */ /* 0x000fc800078e0215 */
[----:B------:R-:W1:Y:S02]  /*7780*/  SYNCS.PHASECHK.TRANS64.TRYWAIT P1, [R19+URZ+0x30], R10 ;  /* 0x0000300a130075a7 */ /* 0x000e64000802017f */
[----:B-1----:R-:W-:Y:S05]  /*7790*/  @!P1 BRA `(.L_x_126) ;  /* 0x0000001000249947 */ /* 0x002fea0003800000 */
.L_x_150:
[----:B-1----:R-:W-:Y:S01]  /*77a0*/  PRMT R10, R13, 0x9910, RZ ;  /* 0x000099100d0a7816 */ /* 0x002fe200000000ff */
[----:B0-----:R0:W-:Y:S03]  /*77b0*/  @!P2 SYNCS.ARRIVE.TRANS64 RZ, [R19+URZ], R11 ;  /* 0x0000000b13ffa9a7 */ /* 0x0011e6000800003f */
[----:B------:R-:W-:-:S13]  /*77c0*/  ISETP.NE.AND P1, PT, R10, 0x2, PT ;  /* 0x000000020a00780c */ /* 0x000fda0003f25270 */
[----:B0-----:R-:W-:Y:S05]  /*77d0*/  @P1 BRA `(.L_x_127) ;  /* 0x0000000000041947 */ /* 0x001fea0003800000 */
[----:B------:R-:W-:Y:S01]  /*77e0*/  BPT.TRAP 0x1 ;  /* 0x000000040000795c */ /* 0x000fe20000300000 */
.L_x_127:
[----:B------:R-:W-:Y:S05]  /*77f0*/  @P0 BRA `(.L_x_128) ;  /* 0x0000000000040947 */ /* 0x000fea0003800000 */
[----:B------:R-:W-:Y:S01]  /*7800*/  BPT.TRAP 0x1 ;  /* 0x000000040000795c */ /* 0x000fe20000300000 */
.L_x_128:
[--C-:B------:R-:W-:Y:S01]  /*7810*/  IMAD R10, R6, 0x4000, R21.reuse ;  /* 0x00004000060a7824 */ /* 0x100fe200078e0215 */
[----:B------:R-:W-:Y:S01]  /*7820*/  R2UR UR34, R18 ;  /* 0x00000000122272ca */ /* 0x000fe200000e0000 */
[----:B------:R-:W-:Y:S01]  /*7830*/  IMAD R21, R6, 0x5000, R21 ;  /* 0x0000500006157824 */ /* 0x000fe200078e0215 */
[----:B------:R-:W-:Y:S01]  /*7840*/  R2UR UR33, R19 ;  /* 0x00000000132172ca */ /* 0x000fe200000e0000 */
[----:B------:R-:W-:Y:S01]  /*7850*/  VIADD R20, R20, 0xffffffff ;  /* 0xffffffff14147836 */ /* 0x000fe20000000000 */
[----:B------:R-:W-:Y:S01]  /*7860*/  R2UR UR24, R10 ;  /* 0x000000000a1872ca */ /* 0x000fe200000e0000 */
[----:B------:R-:W-:Y:S01]  /*7870*/  UIADD3 UR14, UP0, UR30, 0xf0, URZ ;  /* 0x000000f01e0e7890 */ /* 0x000fe2000ff1e03f */
[----:B------:R-:W-:Y:S01]  /*7880*/  R2UR UR8, R21 ;  /* 0x00000000150872ca */ /* 0x000fe200000e0000 */
[----:B------:R-:W-:Y:S01]  /*7890*/  UIADD3 UR38, UP1, UR30, 0x1f0, URZ ;  /* 0x000001f01e267890 */ /* 0x000fe2000ff3e03f */
[----:B------:R-:W-:Y:S01]  /*78a0*/  R2UR UR36, R4 ;  /* 0x00000000042472ca */ /* 0x000fe200000e0000 */
[----:B------:R-:W-:Y:S01]  /*78b0*/  UIADD3.X UR15, URZ, UR31, URZ, UP0, !UPT ;  /* 0x0000001f3f0f7290 */ /* 0x000fe200087fe43f */
[----:B------:R-:W-:Y:S01]  /*78c0*/  R2UR UR35, R16 ;  /* 0x00000000102372ca */ /* 0x000fe200000e0000 */
[----:B------:R-:W-:Y:S01]  /*78d0*/  UIADD3.X UR39, URZ, UR31, URZ, UP1, !UPT ;  /* 0x0000001f3f277290 */ /* 0x000fe20008ffe43f */
[----:B------:R-:W-:Y:S01]  /*78e0*/  R2UR UR19, R17 ;  /* 0x00000000111372ca */ /* 0x000fe200000e0000 */
[----:B------:R-:W-:Y:S01]  /*78f0*/  UIADD3 UR26, UR34, 0x80, URZ ;  /* 0x00000080221a7890 */ /* 0x000fe2000fffe03f */
[----:B------:R-:W-:Y:S01]  /*7900*/  ISETP.GT.AND P4, PT, R20, 0x1, PT ;  /* 0x000000011400780c */ /* 0x000fe20003f84270 */
[----:B------:R-:W-:Y:S01]  /*7910*/  VIADD R6, R6, 0x1 ;  /* 0x0000000106067836 */ /* 0x000fe20000000000 */
[----:B------:R-:W-:Y:S01]  /*7920*/  UMOV UR22, 0x0 ;  /* 0x0000000000167882 */ /* 0x000fe20000000000 */
[----:B------:R-:W-:Y:S01]  /*7930*/  UIADD3 UR32, UR24, 0x180, URZ ;  /* 0x0000018018207890 */ /* 0x000fe2000fffe03f */
[----:B------:R-:W-:Y:S01]  /*7940*/  VIADD R18, R18, 0x100 ;  /* 0x0000010012127836 */ /* 0x000fe20000000000 */
[----:B------:R-:W-:Y:S01]  /*7950*/  UIADD3 UR24, UR24, 0x2180, URZ ;  /* 0x0000218018187890 */ /* 0x000fe2000fffe03f */
[----:B------:R-:W-:Y:S01]  /*7960*/  ISETP.NE.AND P1, PT, R6, 0x6, PT ;  /* 0x000000060600780c */ /* 0x000fe20003f25270 */
[----:B------:R-:W-:-:S02]  /*7970*/  UIADD3 UR16, UR8, 0x18180, URZ ;  /* 0x0001818008107890 */ /* 0x000fc4000fffe03f */
[----:B------:R-:W-:Y:S01]  /*7980*/  UIADD3 UR8, UR8, 0x1a980, URZ ;  /* 0x0001a98008087890 */ /* 0x000fe2000fffe03f */
[----:B------:R-:W-:Y:S01]  /*7990*/  SEL R10, RZ, 0x1, P1 ;  /* 0x00000001ff0a7807 */ /* 0x000fe20000800000 */
[----:B------:R-:W-:Y:S01]  /*79a0*/  UMOV UR23, 0x10000000 ;  /* 0x1000000000177882 */ /* 0x000fe20000000000 */
[----:B------:R-:W-:Y:S01]  /*79b0*/  UMOV UR25, UR33 ;  /* 0x0000002100197c82 */ /* 0x000fe20008000000 */
[----:B------:R-:W-:Y:S01]  /*79c0*/  UMOV UR28, UR36 ;  /* 0x00000024001c7c82 */ /* 0x000fe20008000000 */
[----:B------:R-:W-:Y:S01]  /*79d0*/  UMOV UR27, UR35 ;  /* 0x00000023001b7c82 */ /* 0x000fe20008000000 */
[----:B------:R-:W-:Y:S01]  /*79e0*/  UMOV UR17, UR33 ;  /* 0x0000002100117c82 */ /* 0x000fe20008000000 */
[----:B------:R-:W-:Y:S01]  /*79f0*/  UMOV UR18, UR34 ;  /* 0x0000002200127c82 */ /* 0x000fe20008000000 */
[----:B------:R-:W-:Y:S01]  /*7a00*/  UMOV UR20, UR36 ;  /* 0x0000002400147c82 */ /* 0x000fe20008000000 */
[----:B------:R0:W-:Y:S01]  /*7a10*/  UTMALDG.3D [UR32], [UR14], desc[UR22] ;  /* 0x000016200e0075b4 */ /* 0x0001e20008011000 */
[----:B------:R-:W-:Y:S01]  /*7a20*/  UMOV UR9, UR33 ;  /* 0x0000002100097c82 */ /* 0x000fe20008000000 */
[----:B------:R-:W-:Y:S01]  /*7a30*/  UMOV UR11, UR19 ;  /* 0x00000013000b7c82 */ /* 0x000fe20008000000 */
[----:B------:R-:W-:Y:S01]  /*7a40*/  UMOV UR12, UR36 ;  /* 0x00000024000c7c82 */ /* 0x000fe20008000000 */
[----:B------:R-:W-:Y:S01]  /*7a50*/  UMOV UR10, UR26 ;  /* 0x0000001a000a7c82 */ /* 0x000fe20008000000 */
[----:B------:R-:W-:-:S02]  /*7a60*/  LOP3.LUT R5, R5, R10, RZ, 0x3c, !PT ;  /* 0x0000000a05057212 */ /* 0x000fc400078e3cff */
[----:B------:R-:W-:Y:S01]  /*7a70*/  SEL R6, R6, RZ, P1 ;  /* 0x000000ff06067207 */ /* 0x000fe20000800000 */
[----:B------:R0:W-:Y:S01]  /*7a80*/  UTMALDG.3D [UR24], [UR14], desc[UR22] ;  /* 0x000016180e0075b4 */ /* 0x0001e20008011000 */
[----:B------:R0:W-:Y:S01]  /*7a90*/  UTMALDG.3D [UR16], [UR38], desc[UR22] ;  /* 0x00001610260075b4 */ /* 0x0001e20008011000 */
[----:B------:R0:W-:Y:S02]  /*7aa0*/  UTMALDG.3D [UR8], [UR38], desc[UR22] ;  /* 0x00001608260075b4 */ /* 0x0001e40008011000 */
[----:B0-----:R-:W-:Y:S05]  /*7ab0*/  @P4 BRA `(.L_x_129) ;  /* 0xfffffffc00184947 */ /* 0x001fea000383ffff */
.L_x_125:
[----:B------:R-:W-:Y:S05]  /*7ac0*/  BSYNC B1 ;  /* 0x0000000000017941 */ /* 0x000fea0003800000 */
.L_x_124:
[----:B------:R-:W-:Y:S01]  /*7ad0*/  LOP3.LUT P5, RZ, R14, 0xff, RZ, 0xc0, !PT ;  /* 0x000000ff0eff7812 */ /* 0x000fe200078ac0ff */
[----:B------:R-:W-:Y:S01]  /*7ae0*/  VIADD R6, R15, UR6 ;  /* 0x000000060f067c36 */ /* 0x000fe20008000000 */
[----:B------:R-:W-:Y:S01]  /*7af0*/  ULDC.64 UR8, c[0x0][0x650] ;  /* 0x0001940000087ab9 */ /* 0x000fe20000000a00 */
[----:B------:R-:W-:Y:S01]  /*7b00*/  IMAD.U32 R11, RZ, RZ, UR6 ;  /* 0x00000006ff0b7e24 */ /* 0x000fe2000f8e00ff */
[----:B------:R-:W-:Y:S01]  /*7b10*/  UISETP.GE.U32.AND UP0, UPT, UR6, 0x6, UPT ;  /* 0x000000060600788c */ /* 0x000fe2000bf06070 */
[----:B------:R-:W-:Y:S01]  /*7b20*/  BSSY B1, `(.L_x_130) ;  /* 0x000006b000017945 */ /* 0x000fe20003800000 */
[----:B------:R-:W-:Y:S02]  /*7b30*/  ISETP.GT.U32.AND P1, PT, R6, 0x5, PT ;  /* 0x000000050600780c */ /* 0x000fe40003f24070 */
[----:B------:R-:W-:Y:S02]  /*7b40*/  PRMT R14, RZ, 0x7610, R14 ;  /* 0x00007610ff0e7816 */ /* 0x000fe4000000000e */
[----:B------:R-:W-:-:S02]  /*7b50*/  ISETP.LT.U32.AND P1, PT, R11, 0x6, P1 ;  /* 0x000000060b00780c */ /* 0x000fc40000f21070 */
[----:B------:R-:W-:Y:S01]  /*7b60*/  PLOP3.LUT P4, PT, PT, PT, UP0, 0x80, 0x0 ;  /* 0x000000000000781c */ /* 0x000fe20003f8f008 */
[----:B------:R-:W0:Y:S01]  /*7b70*/  @P5 S2R R5, SR_CgaCtaId ;  /* 0x0000000000055919 */ /* 0x000e220000008800 */
[----:B------:R-:W-:-:S04]  /*7b80*/  @P5 MOV R4, 0x400 ;  /* 0x0000040000045802 */ /* 0x000fc80000000f00 */
[----:B0-----:R-:W-:Y:S01]  /*7b90*/  @P5 LEA R10, R5, R4, 0x18 ;  /* 0x00000004050a5211 */ /* 0x001fe200078ec0ff */
[----:B------:R-:W-:-:S03]  /*7ba0*/  IMAD.WIDE.U32 R4, R6, -0x55555555, RZ ;  /* 0xaaaaaaab06047825 */ /* 0x000fc600078e00ff */
[----:B------:R0:W-:Y:S01]  /*7bb0*/  @P5 SYNCS.ARRIVE.TRANS64.A1T0 RZ, [R10+URZ+0x98], RZ ;  /* 0x000098ff0aff59a7 */ /* 0x0001e2000810003f */
[----:B------:R-:W-:Y:S01]  /*7bc0*/  IADD3 R2, P5, R2, R8, RZ ;  /* 0x0000000802027210 */ /* 0x000fe20007fbe0ff */
[----:B------:R-:W-:Y:S01]  /*7bd0*/  IMAD.MOV.U32 R4, RZ, RZ, -0x1 ;  /* 0xffffffffff047424 */ /* 0x000fe200078e00ff */
[----:B------:R-:W-:Y:S02]  /*7be0*/  SHF.R.U32.HI R11, RZ, 0x2, R5 ;  /* 0x00000002ff0b7819 */ /* 0x000fe40000011605 */
[----:B------:R-:W-:Y:S01]  /*7bf0*/  SEL R5, RZ, 0x1, !P1 ;  /* 0x00000001ff057807 */ /* 0x000fe20004800000 */
[----:B------:R-:W-:Y:S01]  /*7c00*/  IMAD.X R3, R3, 0x1, R0, P5 ;  /* 0x0000000103037824 */ /* 0x000fe200028e0600 */
[----:B------:R-:W-:Y:S01]  /*7c10*/  ISETP.GE.U32.AND P1, PT, R2, UR8, PT ;  /* 0x0000000802007c0c */ /* 0x000fe2000bf26070 */
[----:B------:R-:W-:Y:S01]  /*7c20*/  IMAD R15, R11, -0x6, R6 ;  /* 0xfffffffa0b0f7824 */ /* 0x000fe200078e0206 */
[----:B------:R-:W-:Y:S01]  /*7c30*/  LOP3.LUT R12, R12, R5, RZ, 0x3c, !PT ;  /* 0x000000050c0c7212 */ /* 0x000fe200078e3cff */
[----:B------:R-:W-:Y:S01]  /*7c40*/  IMAD.MOV.U32 R6, RZ, RZ, -0x1 ;  /* 0xffffffffff067424 */ /* 0x000fe200078e00ff */
[----:B------:R-:W-:Y:S01]  /*7c50*/  ISETP.GE.U32.AND.EX P1, PT, R3, UR9, PT, P1 ;  /* 0x0000000903007c0c */ /* 0x000fe2000bf26110 */
[----:B------:R-:W-:Y:S01]  /*7c60*/  IMAD.MOV.U32 R5, RZ, RZ, -0x1 ;  /* 0xffffffffff057424 */ /* 0x000fe200078e00ff */
[----:B------:R-:W-:-:S02]  /*7c70*/  @P4 LOP3.LUT R12, R12, 0x1, R11, 0x78, !PT ;  /* 0x000000010c0c4812 */ /* 0x000fc400078e780b */
[----:B0-----:R-:W-:-:S09]  /*7c80*/  PRMT R10, RZ, 0x7610, R10 ;  /* 0x00007610ff0a7816 */ /* 0x001fd2000000000a */
[----:B------:R-:W-:Y:S05]  /*7c90*/  @P1 BRA `(.L_x_131) ;  /* 0x00000004004c1947 */ /* 0x000fea0003800000 */
[----:B------:R-:W0:Y:S01]  /*7ca0*/  S2R R17, SR_CTAID.X ;  /* 0x0000000000117919 */ /* 0x000e220000002500 */
[----:B------:R-:W-:Y:S01]  /*7cb0*/  ULDC.64 UR8, c[0x0][0x628] ;  /* 0x00018a0000087ab9 */ /* 0x000fe20000000a00 */
[----:B------:R-:W1:Y:S01]  /*7cc0*/  LDC R18, c[0x0][0x144] ;  /* 0x00005100ff127b82 */ /* 0x000e620000000800 */
[----:B------:R-:W-:Y:S01]  /*7cd0*/  ISETP.NE.U32.AND P1, PT, RZ, UR8, PT ;  /* 0x00000008ff007c0c */ /* 0x000fe2000bf25070 */
[----:B------:R-:W2:Y:S01]  /*7ce0*/  S2R R6, SR_CTAID.Y ;  /* 0x0000000000067919 */ /* 0x000ea20000002600 */
[----:B------:R-:W-:Y:S01]  /*7cf0*/  ULDC UR10, c[0x0][0x150] ;  /* 0x00005400000a7ab9 */ /* 0x000fe20000000800 */
[----:B------:R-:W-:Y:S01]  /*7d00*/  ULDC UR11, c[0x0][0x630] ;  /* 0x00018c00000b7ab9 */ /* 0x000fe20000000800 */
[----:B------:R-:W-:Y:S01]  /*7d10*/  ISETP.NE.AND.EX P1, PT, RZ, UR9, PT, P1 ;  /* 0x00000009ff007c0c */ /* 0x000fe2000bf25310 */
[----:B------:R-:W-:Y:S01]  /*7d20*/  IMAD.MOV.U32 R4, RZ, RZ, R2 ;  /* 0x000000ffff047224 */ /* 0x000fe200078e0002 */
[----:B0-----:R-:W-:-:S05]  /*7d30*/  I2FP.F32.U32 R5, R17 ;  /* 0x0000001100057245 */ /* 0x001fca0000201000 */
[----:B------:R-:W-:Y:S01]  /*7d40*/  FMUL R20, R5, UR10 ;  /* 0x0000000a05147c20 */ /* 0x000fe20008400000 */
[----:B------:R-:W-:-:S05]  /*7d50*/  IMAD.MOV.U32 R5, RZ, RZ, R3 ;  /* 0x000000ffff057224 */ /* 0x000fca00078e0003 */
[----:B--2---:R-:W-:Y:S05]  /*7d60*/  @!P1 BRA `(.L_x_132) ;  /* 0x0000000000289947 */ /* 0x004fea0003800000 */
[----:B------:R-:W-:Y:S02]  /*7d70*/  ULDC UR10, c[0x0][0x634] ;  /* 0x00018d00000a7ab9 */ /* 0x000fe40000000800 */
[----:B------:R-:W-:-:S05]  /*7d80*/  IADD3 R5, P1, R2, UR10, RZ ;  /* 0x0000000a02057c10 */ /* 0x000fca000ff3e0ff */
[----:B------:R-:W-:-:S04]  /*7d90*/  IMAD.X R19, RZ, RZ, R3, P1 ;  /* 0x000000ffff137224 */ /* 0x000fc800008e0603 */
[----:B------:R-:W-:-:S04]  /*7da0*/  IMAD.WIDE.U32 R10, R19, UR8, RZ ;  /* 0x00000008130a7c25 */ /* 0x000fc8000f8e00ff */
[----:B------:R-:W-:-:S04]  /*7db0*/  IMAD.WIDE.U32 R10, P1, R5, UR9, R10 ;  /* 0x00000009050a7c25 */ /* 0x000fc8000f82000a */
[----:B------:R-:W-:-:S04]  /*7dc0*/  IMAD.WIDE.U32 R4, R5, UR8, RZ ;  /* 0x0000000805047c25 */ /* 0x000fc8000f8e00ff */
[----:B------:R-:W-:Y:S01]  /*7dd0*/  IMAD.MOV.U32 R4, RZ, RZ, R11 ;  /* 0x000000ffff047224 */ /* 0x000fe200078e000b */
[----:B------:R-:W-:Y:S01]  /*7de0*/  IADD3 RZ, P4, R5, R10, RZ ;  /* 0x0000000a05ff7210 */ /* 0x000fe20007f9e0ff */
[----:B------:R-:W-:-:S04]  /*7df0*/  IMAD.X R5, RZ, RZ, RZ, P1 ;  /* 0x000000ffff057224 */ /* 0x000fc800008e06ff */
[----:B------:R-:W-:-:S08]  /*7e00*/  IMAD.WIDE.U32.X R4, R19, UR9, R4, P4 ;  /* 0x0000000913047c25 */ /* 0x000fd0000a0e0404 */
.L_x_132:
[--C-:B------:R-:W-:Y:S01]  /*7e10*/  SHF.R.U64 R16, R4, UR11, R5.reuse ;  /* 0x0000000b04107c19 */ /* 0x100fe20008001205 */
[----:B------:R-:W0:Y:S01]  /*7e20*/  F2I.U32.TRUNC.NTZ R20, R20 ;  /* 0x0000001400147305 */ /* 0x000e22000020f000 */
[----:B------:R-:W-:Y:S01]  /*7e30*/  SHF.R.U32.HI R4, RZ, UR11, R5 ;  /* 0x0000000bff047c19 */ /* 0x000fe20008011605 */
[----:B------:R-:W-:Y:S01]  /*7e40*/  ULDC.64 UR8, c[0x0][0x620] ;  /* 0x0001880000087ab9 */ /* 0x000fe20000000a00 */
[----:B------:R-:W-:Y:S01]  /*7e50*/  IADD3 R11, P1, RZ, -R16, RZ ;  /* 0x80000010ff0b7210 */ /* 0x000fe20007f3e0ff */
[----:B------:R-:W-:Y:S01]  /*7e60*/  ULDC.64 UR10, c[0x0][0x640] ;  /* 0x00019000000a7ab9 */ /* 0x000fe20000000a00 */
[----:B------:R-:W2:Y:S03]  /*7e70*/  LDC R21, c[0x0][0x148] ;  /* 0x00005200ff157b82 */ /* 0x000ea60000000800 */
[----:B------:R-:W-:Y:S01]  /*7e80*/  IMAD.X R4, RZ, RZ, ~R4, P1 ;  /* 0x000000ffff047224 */ /* 0x000fe200008e0e04 */
[----:B------:R-:W-:-:S03]  /*7e90*/  ISETP.NE.U32.AND P1, PT, RZ, UR10, PT ;  /* 0x0000000aff007c0c */ /* 0x000fc6000bf25070 */
[----:B------:R-:W-:Y:S01]  /*7ea0*/  IMAD R10, R4, UR8, RZ ;  /* 0x00000008040a7c24 */ /* 0x000fe2000f8e02ff */
[----:B------:R-:W-:Y:S01]  /*7eb0*/  ISETP.NE.AND.EX P1, PT, RZ, UR11, PT, P1 ;  /* 0x0000000bff007c0c */ /* 0x000fe2000bf25310 */
[----:B------:R-:W-:Y:S01]  /*7ec0*/  IMAD.WIDE.U32 R4, R11, UR8, R2 ;  /* 0x000000080b047c25 */ /* 0x000fe2000f8e0002 */
[----:B------:R-:W-:-:S03]  /*7ed0*/  ULDC UR8, c[0x0][0x618] ;  /* 0x0001860000087ab9 */ /* 0x000fc60000000800 */
[----:B------:R-:W-:Y:S01]  /*7ee0*/  IMAD R11, R11, UR9, R10 ;  /* 0x000000090b0b7c24 */ /* 0x000fe2000f8e020a */
[----:B------:R-:W-:Y:S01]  /*7ef0*/  ULDC UR9, c[0x0][0x154] ;  /* 0x0000550000097ab9 */ /* 0x000fe20000000800 */
[----:B0-----:R-:W-:Y:S02]  /*7f00*/  IMAD.MOV R10, RZ, RZ, -R20 ;  /* 0x000000ffff0a7224 */ /* 0x001fe400078e0a14 */
[----:B------:R-:W-:Y:S02]  /*7f10*/  IMAD.IADD R5, R5, 0x1, R11 ;  /* 0x0000000105057824 */ /* 0x000fe400078e020b */
[----:B-1----:R-:W-:Y:S01]  /*7f20*/  IMAD R17, R18, R10, R17 ;  /* 0x0000000a12117224 */ /* 0x002fe200078e0211 */
[----:B------:R-:W-:Y:S02]  /*7f30*/  I2FP.F32.U32 R10, R6 ;  /* 0x00000006000a7245 */ /* 0x000fe40000201000 */
[--C-:B------:R-:W-:Y:S02]  /*7f40*/  SHF.R.U64 R18, R4, UR8, R5.reuse ;  /* 0x0000000804127c19 */ /* 0x100fe40008001205 */
[----:B------:R-:W-:Y:S01]  /*7f50*/  SHF.R.U32.HI R5, RZ, UR8, R5 ;  /* 0x00000008ff057c19 */ /* 0x000fe20008011605 */
[----:B------:R-:W-:Y:S01]  /*7f60*/  FMUL R10, R10, UR9 ;  /* 0x000000090a0a7c20 */ /* 0x000fe20008400000 */
[----:B------:R-:W-:-:S02]  /*7f70*/  ULDC UR8, c[0x0][0x608] ;  /* 0x0001820000087ab9 */ /* 0x000fc40000000800 */
[--C-:B------:R-:W-:Y:S01]  /*7f80*/  SHF.R.U64 R20, R18, UR8, R5.reuse ;  /* 0x0000000812147c19 */ /* 0x100fe20008001205 */
[----:B------:R0:W1:Y:S01]  /*7f90*/  F2I.U32.TRUNC.NTZ R22, R10 ;  /* 0x0000000a00167305 */ /* 0x000062000020f000 */
[----:B------:R-:W-:Y:S01]  /*7fa0*/  SHF.R.U32.HI R5, RZ, UR8, R5 ;  /* 0x00000008ff057c19 */ /* 0x000fe20008011605 */
[----:B------:R-:W-:-:S03]  /*7fb0*/  ULDC UR8, c[0x0][0x658] ;  /* 0x0001960000087ab9 */ /* 0x000fc60000000800 */
[--C-:B------:R-:W-:Y:S02]  /*7fc0*/  SHF.R.U64 R19, R20, UR8, R5.reuse ;  /* 0x0000000814137c19 */ /* 0x100fe40008001205 */
[----:B------:R-:W-:-:S03]  /*7fd0*/  SHF.R.U32.HI R23, RZ, UR8, R5 ;  /* 0x00000008ff177c19 */ /* 0x000fc60008011605 */
[----:B------:R-:W-:Y:S02]  /*7fe0*/  IMAD.MOV.U32 R4, RZ, RZ, R19 ;  /* 0x000000ffff047224 */ /* 0x000fe400078e0013 */
[----:B------:R-:W-:Y:S01]  /*7ff0*/  IMAD.MOV.U32 R5, RZ, RZ, R23 ;  /* 0x000000ffff057224 */ /* 0x000fe200078e0017 */
[----:B0-----:R-:W-:Y:S06]  /*8000*/  @!P1 BRA `(.L_x_133) ;  /* 0x0000000000289947 */ /* 0x001fec0003800000 */
        /* <DEDUP_REMOVED lines=10> */
.L_x_133:
[----:B------:R-:W-:Y:S01]  /*80b0*/  ULDC UR8, c[0x0][0x648] ;  /* 0x0001920000087ab9 */ /* 0x000fe20000000800 */
[----:B-1----:R-:W-:Y:S01]  /*80c0*/  IMAD.MOV R22, RZ, RZ, -R22 ;  /* 0x000000ffff167224 */ /* 0x002fe200078e0a16 */
[----:B------:R-:W-:Y:S01]  /*80d0*/  SHF.R.U64 R5, R4, UR8, R5 ;  /* 0x0000000804057c19 */ /* 0x000fe20008001205 */
[----:B------:R-:W-:Y:S01]  /*80e0*/  ULDC UR8, c[0x0][0x638] ;  /* 0x00018e0000087ab9 */ /* 0x000fe20000000800 */
[----:B------:R-:W-:Y:S01]  /*80f0*/  LOP3.LUT R4, R20, UR7, RZ, 0xc0, !PT ;  /* 0x0000000714047c12 */ /* 0x000fe2000f8ec0ff */
[----:B--2---:R-:W-:Y:S01]  /*8100*/  @P3 IMAD R17, R21, R22, R6 ;  /* 0x0000001615113224 */ /* 0x004fe200078e0206 */
[----:B------:R-:W-:Y:S01]  /*8110*/  LOP3.LUT R18, R18, UR4, RZ, 0xc0, !PT ;  /* 0x0000000412127c12 */ /* 0x000fe2000f8ec0ff */
[----:B------:R-:W-:Y:S01]  /*8120*/  IMAD.MOV R6, RZ, RZ, -R5 ;  /* 0x000000ffff067224 */ /* 0x000fe200078e0a05 */
[----:B------:R-:W-:Y:S01]  /*8130*/  ULDC UR9, c[0x0][0x610] ;  /* 0x0001840000097ab9 */ /* 0x000fe20000000800 */
[----:B------:R-:W-:Y:S02]  /*8140*/  IMAD R4, R5, UR5, R4 ;  /* 0x0000000505047c24 */ /* 0x000fe4000f8e0204 */
[----:B------:R-:W-:Y:S01]  /*8150*/  IMAD R19, R6, UR8, R19 ;  /* 0x0000000806137c24 */ /* 0x000fe2000f8e0213 */
[----:B------:R-:W-:Y:S01]  /*8160*/  ULDC UR8, c[0x0][0x600] ;  /* 0x0001800000087ab9 */ /* 0x000fe20000000800 */
[----:B------:R-:W-:-:S02]  /*8170*/  IMAD R17, R4, UR9, R17 ;  /* 0x0000000904117c24 */ /* 0x000fc4000f8e0211 */
[----:B------:R-:W-:Y:S02]  /*8180*/  IMAD R6, R19, UR8, R18 ;  /* 0x0000000813067c24 */ /* 0x000fe4000f8e0212 */
[----:B------:R-:W-:Y:S02]  /*8190*/  IMAD.MOV.U32 R10, RZ, RZ, 0x1 ;  /* 0x00000001ff0a7424 */ /* 0x000fe400078e00ff */
[----:B------:R-:W-:Y:S01]  /*81a0*/  IMAD.MOV.U32 R4, RZ, RZ, R16 ;  /* 0x000000ffff047224 */ /* 0x000fe200078e0010 */
[----:B------:R-:W-:Y:S02]  /*81b0*/  SEL R5, R6, R17, !P3 ;  /* 0x0000001106057207 */ /* 0x000fe40005800000 */
[----:B------:R-:W-:-:S07]  /*81c0*/  SEL R6, R17, R6, !P3 ;  /* 0x0000000611067207 */ /* 0x000fce0005800000 */
.L_x_131:
[----:B------:R-:W-:Y:S05]  /*81d0*/  BSYNC B1 ;  /* 0x0000000000017941 */ /* 0x000fea0003800000 */
.L_x_130:
[----:B------:R-:W-:-:S13]  /*81e0*/  LOP3.LUT P1, RZ, R10, 0xff, RZ, 0xc0, !PT ;  /* 0x000000ff0aff7812 */ /* 0x000fda000782c0ff */
[----:B------:R-:W-:Y:S05]  /*81f0*/  @P1 BRA `(.L_x_134) ;  /* 0xfffffff400141947 */ /* 0x000fea000383ffff */
[----:B------:R-:W-:Y:S05]  /*8200*/  BSYNC B0 ;  /* 0x0000000000007941 */ /* 0x000fea0003800000 */
.L_x_122:
[----:B------:R-:W-:-:S03]  /*8210*/  UMOV UR8, 0xffffffff ;  /* 0xffffffff00087882 */ /* 0x000fc60000000000 */
[----:B------:R-:W-:Y:S05]  /*8220*/  BRA.DIV UR8, `(.L_x_135) ;  /* 0x0000000608947947 */ /* 0x000fea000b800000 */
[----:B------:R-:W-:-:S13]  /*8230*/  ELECT P0, URZ, PT ;  /* 0x00000000003f782f */ /* 0x000fda0003800000 */
.L_x_153:
[----:B------:R-:W-:Y:S04]  /*8240*/  BSSY B0, `(.L_x_136) ;  /* 0x000003d000007945 */ /* 0x000fe80003800000 */
[----:B------:R-:W-:Y:S05]  /*8250*/  @!P0 BRA `(.L_x_137) ;  /* 0x0000000000ec8947 */ /* 0x000fea0003800000 */
[----:B------:R-:W-:-:S04]  /*8260*/  LOP3.LUT R7, R7, 0x2, RZ, 0xfc, !PT ;  /* 0x0000000207077812 */ /* 0x000fc800078efcff */
[----:B------:R-:W-:-:S13]  /*8270*/  ISETP.NE.AND P0, PT, R7, 0x3, PT ;  /* 0x000000030700780c */ /* 0x000fda0003f05270 */
[----:B------:R-:W-:Y:S05]  /*8280*/  @!P0 BRA `(.L_x_138) ;  /* 0x0000000000048947 */ /* 0x000fea0003800000 */
[----:B------:R-:W-:Y:S01]  /*8290*/  BPT.TRAP 0x1 ;  /* 0x000000040000795c */ /* 0x000fe20000300000 */
.L_x_138:
[----:B------:R-:W0:Y:S01]  /*82a0*/  S2R R3, SR_CgaCtaId ;  /* 0x0000000000037919 */ /* 0x000e220000008800 */
[----:B------:R-:W-:Y:S02]  /*82b0*/  MOV R0, 0x400 ;  /* 0x0000040000007802 */ /* 0x000fe40000000f00 */
[----:B------:R-:W-:Y:S02]  /*82c0*/  SHF.L.U32 R2, R12, 0x1f, RZ ;  /* 0x0000001f0c027819 */ /* 0x000fe400000006ff */
[----:B0-----:R-:W-:-:S05]  /*82d0*/  LEA R0, R3, R0, 0x18 ;  /* 0x0000000003007211 */ /* 0x001fca00078ec0ff */
[----:B------:R-:W-:-:S04]  /*82e0*/  VIADD R0, R0, 0x30 ;  /* 0x0000003000007836 */ /* 0x000fc80000000000 */
[C---:B------:R-:W-:Y:S02]  /*82f0*/  IMAD R5, R15.reuse, 0x8, R0 ;  /* 0x000000080f057824 */ /* 0x040fe400078e0200 */
[----:B------:R-:W-:Y:S02]  /*8300*/  VIADD R15, R15, 0x1 ;  /* 0x000000010f0f7836 */ /* 0x000fe40000000000 */
[----:B------:R-:W0:Y:S03]  /*8310*/  SYNCS.PHASECHK.TRANS64.TRYWAIT P0, [R5+URZ], R2 ;  /* 0x00000002050075a7 */ /* 0x000e26000800017f */
[----:B------:R-:W-:-:S04]  /*8320*/  ISETP.NE.AND P1, PT, R15, 0x6, PT ;  /* 0x000000060f00780c */ /* 0x000fc80003f25270 */
[----:B------:R-:W-:Y:S02]  /*8330*/  SEL R3, RZ, 0x1, P1 ;  /* 0x00000001ff037807 */ /* 0x000fe40000800000 */
[----:B------:R-:W-:Y:S02]  /*8340*/  SEL R15, R15, RZ, P1 ;  /* 0x000000ff0f0f7207 */ /* 0x000fe40000800000 */
[----:B------:R-:W-:-:S03]  /*8350*/  LOP3.LUT R12, R12, R3, RZ, 0x3c, !PT ;  /* 0x000000030c0c7212 */ /* 0x000fc600078e3cff */
[----:B------:R-:W-:Y:S01]  /*8360*/  IMAD R7, R15, 0x8, R0 ;  /* 0x000000080f077824 */ /* 0x000fe200078e0200 */
[----:B------:R-:W-:Y:S01]  /*8370*/  SHF.L.U32 R4, R12, 0x1f, RZ ;  /* 0x0000001f0c047819 */ /* 0x000fe200000006ff */
[----:B0-----:R-:W-:Y:S06]  /*8380*/  @!P0 BRA `(.L_x_139) ;  /* 0x0000000400608947 */ /* 0x001fec0003800000 */
.L_x_154:
[----:B------:R-:W1:Y:S01]  /*8390*/  SYNCS.PHASECHK.TRANS64.TRYWAIT P0, [R7+URZ], R4 ;  /* 0x00000004070075a7 */ /* 0x000e62000800017f */
[----:B0-----:R-:W-:-:S05]  /*83a0*/  VIADD R2, R15, 0x1 ;  /* 0x000000010f027836 */ /* 0x001fca0000000000 */
[----:B------:R-:W-:-:S04]  /*83b0*/  ISETP.NE.AND P1, PT, R2, 0x6, PT ;  /* 0x000000060200780c */ /* 0x000fc80003f25270 */
[----:B------:R-:W-:Y:S02]  /*83c0*/  SEL R3, RZ, 0x1, P1 ;  /* 0x00000001ff037807 */ /* 0x000fe40000800000 */
[----:B------:R-:W-:Y:S02]  /*83d0*/  SEL R9, R2, RZ, P1 ;  /* 0x000000ff02097207 */ /* 0x000fe40000800000 */
[----:B------:R-:W-:-:S03]  /*83e0*/  LOP3.LUT R12, R12, R3, RZ, 0x3c, !PT ;  /* 0x000000030c0c7212 */ /* 0x000fc600078e3cff */
[----:B------:R-:W-:Y:S01]  /*83f0*/  IMAD R6, R9, 0x8, R0 ;  /* 0x0000000809067824 */ /* 0x000fe200078e0200 */
[----:B------:R-:W-:Y:S01]  /*8400*/  SHF.L.U32 R5, R12, 0x1f, RZ ;  /* 0x0000001f0c057819 */ /* 0x000fe200000006ff */
[----:B-1----:R-:W-:Y:S06]  /*8410*/  @!P0 BRA `(.L_x_140) ;  /* 0x0000000400508947 */ /* 0x002fec0003800000 */
.L_x_155:
[----:B------:R-:W1:Y:S01]  /*8420*/  SYNCS.PHASECHK.TRANS64.TRYWAIT P0, [R6+URZ], R5 ;  /* 0x00000005060075a7 */ /* 0x000e62000800017f */
[----:B------:R-:W-:-:S05]  /*8430*/  VIADD R2, R9, 0x1 ;  /* 0x0000000109027836 */ /* 0x000fca0000000000 */
[----:B------:R-:W-:-:S04]  /*8440*/  ISETP.NE.AND P1, PT, R2, 0x6, PT ;  /* 0x000000060200780c */ /* 0x000fc80003f25270 */
[----:B------:R-:W-:Y:S02]  /*8450*/  SEL R3, RZ, 0x1, P1 ;  /* 0x00000001ff037807 */ /* 0x000fe40000800000 */
[----:B0-----:R-:W-:Y:S02]  /*8460*/  SEL R7, R2, RZ, P1 ;  /* 0x000000ff02077207 */ /* 0x001fe40000800000 */
[----:B------:R-:W-:-:S03]  /*8470*/  LOP3.LUT R12, R12, R3, RZ, 0x3c, !PT ;  /* 0x000000030c0c7212 */ /* 0x000fc600078e3cff */
[----:B------:R-:W-:Y:S01]  /*8480*/  IMAD R9, R7, 0x8, R0 ;  /* 0x0000000807097824 */ /* 0x000fe200078e0200 */
[----:B------:R-:W-:Y:S01]  /*8490*/  SHF.L.U32 R4, R12, 0x1f, RZ ;  /* 0x0000001f0c047819 */ /* 0x000fe200000006ff */
[----:B-1----:R-:W-:Y:S06]  /*84a0*/  @!P0 BRA `(.L_x_141) ;  /* 0x0000000400408947 */ /* 0x002fec0003800000 */
.L_x_156:
[----:B------:R-:W1:Y:S01]  /*84b0*/  SYNCS.PHASECHK.TRANS64.TRYWAIT P0, [R9+URZ], R4 ;  /* 0x00000004090075a7 */ /* 0x000e62000800017f */
[----:B------:R-:W-:-:S05]  /*84c0*/  VIADD R2, R7, 0x1 ;  /* 0x0000000107027836 */ /* 0x000fca0000000000 */
[----:B------:R-:W-:-:S04]  /*84d0*/  ISETP.NE.AND P1, PT, R2, 0x6, PT ;  /* 0x000000060200780c */ /* 0x000fc80003f25270 */
[----:B------:R-:W-:Y:S02]  /*84e0*/  SEL R3, RZ, 0x1, P1 ;  /* 0x00000001ff037807 */ /* 0x000fe40000800000 */
[----:B------:R-:W-:Y:S02]  /*84f0*/  SEL R7, R2, RZ, P1 ;  /* 0x000000ff02077207 */ /* 0x000fe40000800000 */
[----:B------:R-:W-:-:S03]  /*8500*/  LOP3.LUT R11, R12, R3, RZ, 0x3c, !PT ;  /* 0x000000030c0b7212 */ /* 0x000fc600078e3cff */
[----:B0-----:R-:W-:Y:S01]  /*8510*/  IMAD R6, R7, 0x8, R0 ;  /* 0x0000000807067824 */ /* 0x001fe200078e0200 */
[----:B------:R-:W-:Y:S01]  /*8520*/  SHF.L.U32 R5, R11, 0x1f, RZ ;  /* 0x0000001f0b057819 */ /* 0x000fe200000006ff */
[----:B-1----:R-:W-:Y:S06]  /*8530*/  @!P0 BRA `(.L_x_142) ;  /* 0x0000000400308947 */ /* 0x002fec0003800000 */
.L_x_157:
[----:B------:R-:W1:Y:S01]  /*8540*/  SYNCS.PHASECHK.TRANS64.TRYWAIT P0, [R6+URZ], R5 ;  /* 0x00000005060075a7 */ /* 0x000e62000800017f */
[----:B------:R-:W-:-:S05]  /*8550*/  VIADD R2, R7, 0x1 ;  /* 0x0000000107027836 */ /* 0x000fca0000000000 */
[----:B------:R-:W-:-:S04]  /*8560*/  ISETP.NE.AND P1, PT, R2, 0x6, PT ;  /* 0x000000060200780c */ /* 0x000fc80003f25270 */
[----:B0-----:R-:W-:Y:S02]  /*8570*/  SEL R4, RZ, 0x1, P1 ;  /* 0x00000001ff047807 */ /* 0x001fe40000800000 */
[----:B------:R-:W-:Y:S02]  /*8580*/  SEL R3, R2, RZ, P1 ;  /* 0x000000ff02037207 */ /* 0x000fe40000800000 */
[----:B------:R-:W-:Y:S01]  /*8590*/  LOP3.LUT R4, R11, R4, RZ, 0x3c, !PT ;  /* 0x000000040b047212 */ /* 0x000fe200078e3cff */
[----:B-1----:R-:W-:Y:S06]  /*85a0*/  @!P0 BRA `(.L_x_143) ;  /* 0x0000000400288947 */ /* 0x002fec0003800000 */
.L_x_158:
[----:B------:R-:W-:Y:S01]  /*85b0*/  IMAD R3, R3, 0x8, R0 ;  /* 0x0000000803037824 */ /* 0x000fe200078e0200 */
[----:B------:R-:W-:-:S07]  /*85c0*/  SHF.L.U32 R0, R4, 0x1f, RZ ;  /* 0x0000001f04007819 */ /* 0x000fce00000006ff */
.L_x_144:
[----:B-1----:R1:W2:Y:S02]  /*85d0*/  SYNCS.PHASECHK.TRANS64.TRYWAIT P0, [R3+URZ], R0 ;  /* 0x00000000030075a7 */ /* 0x0022a4000800017f */
[----:B--2---:R-:W-:Y:S05]  /*85e0*/  @!P0 NANOSLEEP.SYNCS 0x989680 ;  /* 0x009896800000895d */ /* 0x004fea0003900000 */
[----:B------:R-:W2:Y:S02]  /*85f0*/  @!P0 SYNCS.PHASECHK.TRANS64 P0, [R3+URZ], R0 ;  /* 0x00000000030085a7 */ /* 0x000ea4000800007f */
[----:B--2---:R-:W-:Y:S05]  /*8600*/  @!P0 BRA `(.L_x_144) ;  /* 0xfffffffc00f08947 */ /* 0x004fea000383ffff */
.L_x_137:
[----:B------:R-:W-:Y:S05]  /*8610*/  BSYNC B0 ;  /* 0x0000000000007941 */ /* 0x000fea0003800000 */
.L_x_136:
[----:B------:R-:W-:Y:S05]  /*8620*/  EXIT ;  /* 0x000000000000794d */ /* 0x000fea0003800000 */
.L_x_15:
[----:B0-----:R-:W-:-:S04]  /*8630*/  IMAD.U32 R15, RZ, RZ, UR11 ;  /* 0x0000000bff0f7e24 */ /* 0x001fc8000f8e00ff */
[----:B------:R0:W1:Y:S03]  /*8640*/  SYNCS.PHASECHK.TRANS64.TRYWAIT P0, [R15+URZ+-0x8], R14 ;  /* 0xfffff80e0f0075a7 */ /* 0x000066000800017f */
[----:B-1----:R-:W-:Y:S05]  /*8650*/  @!P0 NANOSLEEP.SYNCS 0x989680 ;  /* 0x009896800000895d */ /* 0x002fea0003900000 */
[----:B------:R-:W1:Y:S02]  /*8660*/  @!P0 SYNCS.PHASECHK.TRANS64 P0, [R15+URZ+-0x8], R14 ;  /* 0xfffff80e0f0085a7 */ /* 0x000e64000800007f */
[----:B-1----:R-:W-:Y:S05]  /*8670*/  @!P0 BRA `(.L_x_15) ;  /* 0xfffffffc00ec8947 */ /* 0x002fea000383ffff */
[----:B------:R-:W-:Y:S05]  /*8680*/  BRA `(.L_x_145) ;  /* 0xffffff8c00807947 */ /* 0x000fea000383ffff */
.L_x_20:
[----:B-1----:R-:W-:-:S04]  /*8690*/  IMAD.U32 R15, RZ, RZ, UR5 ;  /* 0x00000005ff0f7e24 */ /* 0x002fc8000f8e00ff */
[----:B------:R1:W2:Y:S03]  /*86a0*/  SYNCS.PHASECHK.TRANS64.TRYWAIT P0, [R15+URZ], R14 ;  /* 0x0000000e0f0075a7 */ /* 0x0002a6000800017f */
[----:B--2---:R-:W-:Y:S05]  /*86b0*/  @!P0 NANOSLEEP.SYNCS 0x989680 ;  /* 0x009896800000895d */ /* 0x004fea0003900000 */
[----:B------:R-:W2:Y:S02]  /*86c0*/  @!P0 SYNCS.PHASECHK.TRANS64 P0, [R15+URZ], R14 ;  /* 0x0000000e0f0085a7 */ /* 0x000ea4000800007f */
[----:B--2---:R-:W-:Y:S05]  /*86d0*/  @!P0 BRA `(.L_x_20) ;  /* 0xfffffffc00ec8947 */ /* 0x004fea000383ffff */
[----:B------:R-:W-:Y:S05]  /*86e0*/  BRA `(.L_x_19) ;  /* 0xffffff9000487947 */ /* 0x000fea000383ffff */
.L_x_26:
[----:B-1----:R-:W-:-:S04]  /*86f0*/  IMAD.U32 R16, RZ, RZ, UR20 ;  /* 0x00000014ff107e24 */ /* 0x002fc8000f8e00ff */
[----:B------:R1:W2:Y:S03]  /*8700*/  SYNCS.PHASECHK.TRANS64.TRYWAIT P0, [R16+URZ], R15 ;  /* 0x0000000f100075a7 */ /* 0x0002a6000800017f */
[----:B--2---:R-:W-:Y:S05]  /*8710*/  @!P0 NANOSLEEP.SYNCS 0x989680 ;  /* 0x009896800000895d */ /* 0x004fea0003900000 */
[----:B------:R-:W2:Y:S02]  /*8720*/  @!P0 SYNCS.PHASECHK.TRANS64 P0, [R16+URZ], R15 ;  /* 0x0000000f100085a7 */ /* 0x000ea4000800007f */
[----:B--2---:R-:W-:Y:S05]  /*8730*/  @!P0 BRA `(.L_x_26) ;  /* 0xfffffffc00ec8947 */ /* 0x004fea000383ffff */
[----:B------:R-:W-:Y:S05]  /*8740*/  BRA `(.L_x_25) ;  /* 0xffffffa0006c7947 */ /* 0x000fea000383ffff */
.L_x_34:
[----:B0-----:R-:W-:-:S04]  /*8750*/  IMAD.U32 R15, RZ, RZ, UR11 ;  /* 0x0000000bff0f7e24 */ /* 0x001fc8000f8e00ff */
[----:B------:R0:W1:Y:S03]  /*8760*/  SYNCS.PHASECHK.TRANS64.TRYWAIT P0, [R15+URZ+0x8], R14 ;  /* 0x0000080e0f0075a7 */ /* 0x000066000800017f */
[----:B-1----:R-:W-:Y:S05]  /*8770*/  @!P0 NANOSLEEP.SYNCS 0x989680 ;  /* 0x009896800000895d */ /* 0x002fea0003900000 */
[----:B------:R-:W1:Y:S02]  /*8780*/  @!P0 SYNCS.PHASECHK.TRANS64 P0, [R15+URZ+0x8], R14 ;  /* 0x0000080e0f0085a7 */ /* 0x000e64000800007f */
[----:B-1----:R-:W-:Y:S05]  /*8790*/  @!P0 BRA `(.L_x_34) ;  /* 0xfffffffc00ec8947 */ /* 0x002fea000383ffff */
[----:B------:R-:W-:Y:S05]  /*87a0*/  BRA `(.L_x_146) ;  /* 0xffffffb400847947 */ /* 0x000fea000383ffff */
.L_x_123:
[----:B------:R-:W-:Y:S01]  /*87b0*/  BSSY B1, `(.L_x_147) ;  /* 0x0000006000017945 */ /* 0x000fe20003800000 */
[----:B------:R-:W-:-:S07]  /*87c0*/  IMAD.MOV.U32 R10, RZ, RZ, -0x1 ;  /* 0xffffffffff0a7424 */ /* 0x000fce00078e00ff */
[----:B------:R-:W-:Y:S05]  /*87d0*/  WARPSYNC.COLLECTIVE R10, `(.L_x_148) ;  /* 0x000000000a0c7348 */ /* 0x000fea0003c00000 */
[----:B------:R-:W-:Y:S02]  /*87e0*/  ELECT P1, UR62, PT ;  /* 0x00000000003e782f */ /* 0x000fe40003820000 */
[----:B------:R-:W-:Y:S01]  /*87f0*/  MOV R10, UR62 ;  /* 0x0000003e000a7c02 */ /* 0x000fe20008000f00 */
[----:B------:R-:W-:Y:S10]  /*8800*/  ENDCOLLECTIVE ;  /* 0x000000000000791b */ /* 0x000ff40003800000 */
.L_x_148:
[----:B------:R-:W-:Y:S05]  /*8810*/  BSYNC B1 ;  /* 0x0000000000017941 */ /* 0x000fea0003800000 */
.L_x_147:
[----:B------:R-:W-:Y:S05]  /*8820*/  BRA `(.L_x_149) ;  /* 0xffffffec00947947 */ /* 0x000fea000383ffff */
.L_x_126:
[----:B-1----:R1:W2:Y:S02]  /*8830*/  SYNCS.PHASECHK.TRANS64.TRYWAIT P1, [R19+URZ+0x30], R10 ;  /* 0x0000300a130075a7 */ /* 0x0022a4000802017f */
[----:B--2---:R-:W-:Y:S05]  /*8840*/  @!P1 NANOSLEEP.SYNCS 0x989680 ;  /* 0x009896800000995d */ /* 0x004fea0003900000 */
[----:B------:R-:W2:Y:S02]  /*8850*/  @!P1 SYNCS.PHASECHK.TRANS64 P1, [R19+URZ+0x30], R10 ;  /* 0x0000300a130095a7 */ /* 0x000ea4000802007f */
[----:B--2---:R-:W-:Y:S05]  /*8860*/  @!P1 BRA `(.L_x_126) ;  /* 0xfffffffc00f09947 */ /* 0x004fea000383ffff */
[----:B------:R-:W-:Y:S05]  /*8870*/  BRA `(.L_x_150) ;  /* 0xffffffec00c87947 */ /* 0x000fea000383ffff */
.L_x_135:
[----:B------:R-:W-:Y:S01]  /*8880*/  BSSY B0, `(.L_x_151) ;  /* 0x0000006000007945 */ /* 0x000fe20003800000 */
[----:B------:R-:W-:-:S07]  /*8890*/  IMAD.MOV.U32 R10, RZ, RZ, -0x1 ;  /* 0xffffffffff0a7424 */ /* 0x000fce00078e00ff */
[----:B------:R-:W-:Y:S05]  /*88a0*/  WARPSYNC.COLLECTIVE R10, `(.L_x_152) ;  /* 0x000000000a0c7348 */ /* 0x000fea0003c00000 */
[----:B------:R-:W-:Y:S02]  /*88b0*/  ELECT P1, UR62, PT ;  /* 0x00000000003e782f */ /* 0x000fe40003820000 */
[----:B------:R-:W-:Y:S01]  /*88c0*/  MOV R10, UR62 ;  /* 0x0000003e000a7c02 */ /* 0x000fe20008000f00 */
[----:B------:R-:W-:Y:S10]  /*88d0*/  ENDCOLLECTIVE ;  /* 0x000000000000791b */ /* 0x000ff40003800000 */
.L_x_152:
[----:B------:R-:W-:Y:S05]  /*88e0*/  BSYNC B0 ;  /* 0x0000000000007941 */ /* 0x000fea0003800000 */
.L_x_151:
[----:B------:R-:W-:Y:S01]  /*88f0*/  PLOP3.LUT P0, PT, P1, PT, PT, 0x80, 0x0 ;  /* 0x000000000000781c */ /* 0x000fe20000f0f070 */
[----:B------:R-:W-:-:S12]  /*8900*/  BRA `(.L_x_153) ;  /* 0xfffffff8004c7947 */ /* 0x000fd8000383ffff */
.L_x_139:
[----:B0-----:R0:W1:Y:S02]  /*8910*/  SYNCS.PHASECHK.TRANS64.TRYWAIT P0, [R5+URZ], R2 ;  /* 0x00000002050075a7 */ /* 0x001064000800017f */
[----:B-1----:R-:W-:Y:S05]  /*8920*/  @!P0 NANOSLEEP.SYNCS 0x989680 ;  /* 0x009896800000895d */ /* 0x002fea0003900000 */
[----:B------:R-:W1:Y:S02]  /*8930*/  @!P0 SYNCS.PHASECHK.TRANS64 P0, [R5+URZ], R2 ;  /* 0x00000002050085a7 */ /* 0x000e64000800007f */
[----:B-1----:R-:W-:Y:S05]  /*8940*/  @!P0 BRA `(.L_x_139) ;  /* 0xfffffffc00f08947 */ /* 0x002fea000383ffff */
[----:B------:R-:W-:Y:S05]  /*8950*/  BRA `(.L_x_154) ;  /* 0xfffffff8008c7947 */ /* 0x000fea000383ffff */
.L_x_140:
[----:B0-----:R0:W1:Y:S02]  /*8960*/  SYNCS.PHASECHK.TRANS64.TRYWAIT P0, [R7+URZ], R4 ;  /* 0x00000004070075a7 */ /* 0x001064000800017f */
[----:B-1----:R-:W-:Y:S05]  /*8970*/  @!P0 NANOSLEEP.SYNCS 0x989680 ;  /* 0x009896800000895d */ /* 0x002fea0003900000 */
[----:B------:R-:W1:Y:S02]  /*8980*/  @!P0 SYNCS.PHASECHK.TRANS64 P0, [R7+URZ], R4 ;  /* 0x00000004070085a7 */ /* 0x000e64000800007f */
[----:B-1----:R-:W-:Y:S05]  /*8990*/  @!P0 BRA `(.L_x_140) ;  /* 0xfffffffc00f08947 */ /* 0x002fea000383ffff */
[----:B------:R-:W-:Y:S05]  /*89a0*/  BRA `(.L_x_155) ;  /* 0xfffffff8009c7947 */ /* 0x000fea000383ffff */
.L_x_141:
[----:B0-----:R0:W1:Y:S02]  /*89b0*/  SYNCS.PHASECHK.TRANS64.TRYWAIT P0, [R6+URZ], R5 ;  /* 0x00000005060075a7 */ /* 0x001064000800017f */
[----:B-1----:R-:W-:Y:S05]  /*89c0*/  @!P0 NANOSLEEP.SYNCS 0x989680 ;  /* 0x009896800000895d */ /* 0x002fea0003900000 */
[----:B------:R-:W1:Y:S02]  /*89d0*/  @!P0 SYNCS.PHASECHK.TRANS64 P0, [R6+URZ], R5 ;  /* 0x00000005060085a7 */ /* 0x000e64000800007f */
[----:B-1----:R-:W-:Y:S05]  /*89e0*/  @!P0 BRA `(.L_x_141) ;  /* 0xfffffffc00f08947 */ /* 0x002fea000383ffff */
[----:B------:R-:W-:Y:S05]  /*89f0*/  BRA `(.L_x_156) ;  /* 0xfffffff800ac7947 */ /* 0x000fea000383ffff */
.L_x_142:
[----:B0-----:R0:W1:Y:S02]  /*8a00*/  SYNCS.PHASECHK.TRANS64.TRYWAIT P0, [R9+URZ], R4 ;  /* 0x00000004090075a7 */ /* 0x001064000800017f */
[----:B-1----:R-:W-:Y:S05]  /*8a10*/  @!P0 NANOSLEEP.SYNCS 0x989680 ;  /* 0x009896800000895d */ /* 0x002fea0003900000 */
[----:B------:R-:W1:Y:S02]  /*8a20*/  @!P0 SYNCS.PHASECHK.TRANS64 P0, [R9+URZ], R4 ;  /* 0x00000004090085a7 */ /* 0x000e64000800007f */
[----:B-1----:R-:W-:Y:S05]  /*8a30*/  @!P0 BRA `(.L_x_142) ;  /* 0xfffffffc00f08947 */ /* 0x002fea000383ffff */
[----:B------:R-:W-:Y:S05]  /*8a40*/  BRA `(.L_x_157) ;  /* 0xfffffff800bc7947 */ /* 0x000fea000383ffff */
.L_x_143:
[----:B0-----:R0:W1:Y:S02]  /*8a50*/  SYNCS.PHASECHK.TRANS64.TRYWAIT P0, [R6+URZ], R5 ;  /* 0x00000005060075a7 */ /* 0x001064000800017f */
[----:B-1----:R-:W-:Y:S05]  /*8a60*/  @!P0 NANOSLEEP.SYNCS 0x989680 ;  /* 0x009896800000895d */ /* 0x002fea0003900000 */
[----:B------:R-:W1:Y:S02]  /*8a70*/  @!P0 SYNCS.PHASECHK.TRANS64 P0, [R6+URZ], R5 ;  /* 0x00000005060085a7 */ /* 0x000e64000800007f */
[----:B-1----:R-:W-:Y:S05]  /*8a80*/  @!P0 BRA `(.L_x_143) ;  /* 0xfffffffc00f08947 */ /* 0x002fea000383ffff */
[----:B------:R-:W-:Y:S05]  /*8a90*/  BRA `(.L_x_158) ;  /* 0xfffffff800c47947 */ /* 0x000fea000383ffff */
.L_x_159:
[----:B------:R-:W-:-:S00]  /*8aa0*/  BRA `(.L_x_159) ;  /* 0xfffffffc00fc7947 */ /* 0x000fc0000383ffff */
[----:B------:R-:W-:-:S00]  /*8ab0*/  NOP ;  /* 0x0000000000007918 */ /* 0x000fc00000000000 */
        /* <DEDUP_REMOVED lines=12> */
.L_x_160:


//--------------------- .nv.shared._ZN7cutlass13device_kernelINS_4gemm6kernel13GemmUniversalIN4cute5tupleIJiiiiEEENS1_10collective13CollectiveMmaINS1_37MainloopSm90TmaGmmaWarpSpecializedFP8ILi6ENS5_IJNS4_1CILi1EEESB_SB_EEENS1_32KernelTmaWarpSpecializedPingpongEEENS5_IJNSA_ILi64EEENSA_ILi80EEENSA_ILi256EEEEEENS_12float_e4m3_tENS5_IJlSB_lEEESJ_SK_NS4_8TiledMMAINS4_8MMA_AtomIJNS4_4SM904GMMA30MMA_64x16x32_F32E4M3E4M3_SS_TNILNSO_7ScaleInE1ELSQ_1EEEEEENS4_6LayoutISC_NS5_IJNSA_ILi0EEESU_SU_EEEEENS5_IJNS4_10UnderscoreESX_SX_EEEEENS4_13SM90_TMA_LOADENS4_14ComposedLayoutINS4_7SwizzleILi3ELi4ELi3EEENS4_18smem_ptr_flag_bitsILi8EEENST_INS5_IJNSA_ILi8EEENSA_ILi128EEEEEENS5_IJS17_SB_EEEEEEEvNS4_8identityES10_S1B_vS1C_EENS_8epilogue10collective6detail29Sm90TmaWarpSpecializedAdapterINS1F_15DefaultEpilogueISJ_SK_SK_NS1E_6thread17LinearCombinationISJ_Li1EffLNS1J_9ScaleType4KindE0ELNS_15FloatRoundStyleE2ESJ_EENS1_15EpilogueDefaultEEEEEvvEEEEvNT_6ParamsE --------------------------
	.section	.nv.shared._ZN7cutlass13device_kernelINS_4gemm6kernel13GemmUniversalIN4cute5tupleIJiiiiEEENS1_10collective13CollectiveMmaINS1_37MainloopSm90TmaGmmaWarpSpecializedFP8ILi6ENS5_IJNS4_1CILi1EEESB_SB_EEENS1_32KernelTmaWarpSpecializedPingpongEEENS5_IJNSA_ILi64EEENSA_ILi80EEENSA_ILi256EEEEEENS_12float_e4m3_tENS5_IJlSB_lEEESJ_SK_NS4_8TiledMMAINS4_8MMA_AtomIJNS4_4SM904GMMA30MMA_64x16x32_F32E4M3E4M3_SS_TNILNSO_7ScaleInE1ELSQ_1EEEEEENS4_6LayoutISC_NS5_IJNSA_ILi0EEESU_SU_EEEEENS5_IJNS4_10UnderscoreESX_SX_EEEEENS4_13SM90_TMA_LOADENS4_14ComposedLayoutINS4_7SwizzleILi3ELi4ELi3EEENS4_18smem_ptr_flag_bitsILi8EEENST_INS5_IJNSA_ILi8EEENSA_ILi128EEEEEENS5_IJS17_SB_EEEEEEEvNS4_8identityES10_S1B_vS1C_EENS_8epilogue10collective6detail29Sm90TmaWarpSpecializedAdapterINS1F_15DefaultEpilogueISJ_SK_SK_NS1E_6thread17LinearCombinationISJ_Li1EffLNS1J_9ScaleType4KindE0ELNS_15FloatRoundStyleE2ESJ_EENS1_15EpilogueDefaultEEEEEvvEEEEvNT_6ParamsE,"aw",@nobits
	.sectionflags	@""
	.align	16
	.zero		1024


//--------------------- .nv.shared.reserved.0     --------------------------
	.section	.nv.shared.reserved.0,"aw",@nobits
	.weak		__nv_reservedSMEM_offset_0_alias
	.size		__nv_reservedSMEM_offset_0_alias, 0, 0
	.other		__nv_reservedSMEM_offset_0_alias,@"STO_CUDA_RESERVED_SHARED STV_DEFAULT"
__nv_reservedSMEM_offset_0_alias:
	.zero		0


//--------------------- .nv.global                --------------------------
	.section	.nv.global,"aw",@nobits
.nv.global:
	.type		_ZN40_INTERNAL_2201d541_4_k_cu_47d68e32_170084cute1_E,@object
	.size		_ZN40_INTERNAL_2201d541_4_k_cu_47d68e32_170084cute1_E,(_ZN40_INTERNAL_2201d541_4_k_cu_47d68e32_170084cuda3std3__45__cpo6cbeginE - _ZN40_INTERNAL_2201d541_4_k_cu_47d68e32_170084cute1_E)
_ZN40_INTERNAL_2201d541_4_k_cu_47d68e32_170084cute1_E:
	.zero		1
	.type		_ZN40_INTERNAL_2201d541_4_k_cu_47d68e32_170084cuda3std3__45__cpo6cbeginE,@object
	.size		_ZN40_INTERNAL_2201d541_4_k_cu_47d68e32_170084cuda3std3__45__cpo6cbeginE,(_ZN40_INTERNAL_2201d541_4_k_cu_47d68e32_170084cuda3std3__48in_placeE - _ZN40_INTERNAL_2201d541_4_k_cu_47d68e32_170084cuda3std3__45__cpo6cbeginE)
_ZN40_INTERNAL_2201d541_4_k_cu_47d68e32_170084cuda3std3__45__cpo6cbeginE:
	.zero		1
	.type		_ZN40_INTERNAL_2201d541_4_k_cu_47d68e32_170084cuda3std3__48in_placeE,@object
	.size		_ZN40_INTERNAL_2201d541_4_k_cu_47d68e32_170084cuda3std3__48in_placeE,(_ZN40_INTERNAL_2201d541_4_k_cu_47d68e32_170084cuda3std6ranges3__45__cpo9iter_moveE - _ZN40_INTERNAL_2201d541_4_k_cu_47d68e32_170084cuda3std3__48in_placeE)
_ZN40_INTERNAL_2201d541_4_k_cu_47d68e32_170084cuda3std3__48in_placeE:
	.zero		1
	.type		_ZN40_INTERNAL_2201d541_4_k_cu_47d68e32_170084cuda3std6ranges3__45__cpo9iter_moveE,@object
	.size		_ZN40_INTERNAL_2201d541_4_k_cu_47d68e32_170084cuda3std6ranges3__45__cpo9iter_moveE,(_ZN40_INTERNAL_2201d541_4_k_cu_47d68e32_170084cuda3std3__45__cpo5beginE - _ZN40_INTERNAL_2201d541_4_k_cu_47d68e32_170084cuda3std6ranges3__45__cpo9iter_moveE)
_ZN40_INTERNAL_2201d541_4_k_cu_47d68e32_170084cuda3std6ranges3__45__cpo9iter_moveE:
	.zero		1
	.type		_ZN40_INTERNAL_2201d541_4_k_cu_47d68e32_170084cuda3std3__45__cpo5beginE,@object
	.size		_ZN40_INTERNAL_2201d541_4_k_cu_47d68e32_170084cuda3std3__45__cpo5beginE,(_ZN40_INTERNAL_2201d541_4_k_cu_47d68e32_170084cuda3std3__442_GLOBAL__N__2201d541_4_k_cu_47d68e32_170086ignoreE - _ZN40_INTERNAL_2201d541_4_k_cu_47d68e32_170084cuda3std3__45__cpo5beginE)
_ZN40_INTERNAL_2201d541_4_k_cu_47d68e32_170084cuda3std3__45__cpo5beginE:
	.zero		1
	.type		_ZN40_INTERNAL_2201d541_4_k_cu_47d68e32_170084cuda3std3__442_GLOBAL__N__2201d541_4_k_cu_47d68e32_170086ignoreE,@object
	.size		_ZN40_INTERNAL_2201d541_4_k_cu_47d68e32_170084cuda3std3__442_GLOBAL__N__2201d541_4_k_cu_47d68e32_170086ignoreE,(_ZN40_INTERNAL_2201d541_4_k_cu_47d68e32_170084cute7productE - _ZN40_INTERNAL_2201d541_4_k_cu_47d68e32_170084cuda3std3__442_GLOBAL__N__2201d541_4_k_cu_47d68e32_170086ignoreE)
_ZN40_INTERNAL_2201d541_4_k_cu_47d68e32_170084cuda3std3__442_GLOBAL__N__2201d541_4_k_cu_47d68e32_170086ignoreE:
	.zero		1
	.type		_ZN40_INTERNAL_2201d541_4_k_cu_47d68e32_170084cute7productE,@object
	.size		_ZN40_INTERNAL_2201d541_4_k_cu_47d68e32_170084cute7productE,(_ZN40_INTERNAL_2201d541_4_k_cu_47d68e32_170084cuda3std3__45__cpo3endE - _ZN40_INTERNAL_2201d541_4_k_cu_47d68e32_170084cute7productE)
_ZN40_INTERNAL_2201d541_4_k_cu_47d68e32_170084cute7productE:
	.zero		1
	.type		_ZN40_INTERNAL_2201d541_4_k_cu_47d68e32_170084cuda3std3__45__cpo3endE,@object
	.size		_ZN40_INTERNAL_2201d541_4_k_cu_47d68e32_170084cuda3std3__45__cpo3endE,(_ZN40_INTERNAL_2201d541_4_k_cu_47d68e32_170084cuda3std3__419piecewise_constructE - _ZN40_INTERNAL_2201d541_4_k_cu_47d68e32_170084cuda3std3__45__cpo3endE)
_ZN40_INTERNAL_2201d541_4_k_cu_47d68e32_170084cuda3std3__45__cpo3endE:
	.zero		1
	.type		_ZN40_INTERNAL_2201d541_4_k_cu_47d68e32_170084cuda3std3__419piecewise_constructE,@object
	.size		_ZN40_INTERNAL_2201d541_4_k_cu_47d68e32_170084cuda3std3__419piecewise_constructE,(_ZN40_INTERNAL_2201d541_4_k_cu_47d68e32_170084cuda3std3__45__cpo4cendE - _ZN40_INTERNAL_2201d541_4_k_cu_47d68e32_170084cuda3std3__419piecewise_constructE)
_ZN40_INTERNAL_2201d541_4_k_cu_47d68e32_170084cuda3std3__419piecewise_constructE:
	.zero		1
	.type		_ZN40_INTERNAL_2201d541_4_k_cu_47d68e32_170084cuda3std3__45__cpo4cendE,@object
	.size		_ZN40_INTERNAL_2201d541_4_k_cu_47d68e32_170084cuda3std3__45__cpo4cendE,(_ZN40_INTERNAL_2201d541_4_k_cu_47d68e32_170084cuda3std6ranges3__45__cpo4swapE - _ZN40_INTERNAL_2201d541_4_k_cu_47d68e32_170084cuda3std3__45__cpo4cendE)
_ZN40_INTERNAL_2201d541_4_k_cu_47d68e32_170084cuda3std3__45__cpo4cendE:
	.zero		1
	.type		_ZN40_INTERNAL_2201d541_4_k_cu_47d68e32_170084cuda3std6ranges3__45__cpo4swapE,@object
	.size		_ZN40_INTERNAL_2201d541_4_k_cu_47d68e32_170084cuda3std6ranges3__45__cpo4swapE,(.L_7 - _ZN40_INTERNAL_2201d541_4_k_cu_47d68e32_170084cuda3std6ranges3__45__cpo4swapE)
_ZN40_INTERNAL_2201d541_4_k_cu_47d68e32_170084cuda3std6ranges3__45__cpo4swapE:
	.zero		1
.L_7:


//--------------------- .nv.constant0._ZN7cutlass13device_kernelINS_4gemm6kernel13GemmUniversalIN4cute5tupleIJiiiiEEENS1_10collective13CollectiveMmaINS1_37MainloopSm90TmaGmmaWarpSpecializedFP8ILi6ENS5_IJNS4_1CILi1EEESB_SB_EEENS1_32KernelTmaWarpSpecializedPingpongEEENS5_IJNSA_ILi64EEENSA_ILi80EEENSA_ILi256EEEEEENS_12float_e4m3_tENS5_IJlSB_lEEESJ_SK_NS4_8TiledMMAINS4_8MMA_AtomIJNS4_4SM904GMMA30MMA_64x16x32_F32E4M3E4M3_SS_TNILNSO_7ScaleInE1ELSQ_1EEEEEENS4_6LayoutISC_NS5_IJNSA_ILi0EEESU_SU_EEEEENS5_IJNS4_10UnderscoreESX_SX_EEEEENS4_13SM90_TMA_LOADENS4_14ComposedLayoutINS4_7SwizzleILi3ELi4ELi3EEENS4_18smem_ptr_flag_bitsILi8EEENST_INS5_IJNSA_ILi8EEENSA_ILi128EEEEEENS5_IJS17_SB_EEEEEEEvNS4_8identityES10_S1B_vS1C_EENS_8epilogue10collective6detail29Sm90TmaWarpSpecializedAdapterINS1F_15DefaultEpilogueISJ_SK_SK_NS1E_6thread17LinearCombinationISJ_Li1EffLNS1J_9ScaleType4KindE0ELNS_15FloatRoundStyleE2ESJ_EENS1_15EpilogueDefaultEEEEEvvEEEEvNT_6ParamsE --------------------------
	.section	.nv.constant0._ZN7cutlass13device_kernelINS_4gemm6kernel13GemmUniversalIN4cute5tupleIJiiiiEEENS1_10collective13CollectiveMmaINS1_37MainloopSm90TmaGmmaWarpSpecializedFP8ILi6ENS5_IJNS4_1CILi1EEESB_SB_EEENS1_32KernelTmaWarpSpecializedPingpongEEENS5_IJNSA_ILi64EEENSA_ILi80EEENSA_ILi256EEEEEENS_12float_e4m3_tENS5_IJlSB_lEEESJ_SK_NS4_8TiledMMAINS4_8MMA_AtomIJNS4_4SM904GMMA30MMA_64x16x32_F32E4M3E4M3_SS_TNILNSO_7ScaleInE1ELSQ_1EEEEEENS4_6LayoutISC_NS5_IJNSA_ILi0EEESU_SU_EEEEENS5_IJNS4_10UnderscoreESX_SX_EEEEENS4_13SM90_TMA_LOADENS4_14ComposedLayoutINS4_7SwizzleILi3ELi4ELi3EEENS4_18smem_ptr_flag_bitsILi8EEENST_INS5_IJNSA_ILi8EEENSA_ILi128EEEEEENS5_IJS17_SB_EEEEEEEvNS4_8identityES10_S1B_vS1C_EENS_8epilogue10collective6detail29Sm90TmaWarpSpecializedAdapterINS1F_15DefaultEpilogueISJ_SK_SK_NS1E_6thread17LinearCombinationISJ_Li1EffLNS1J_9ScaleType4KindE0ELNS_15FloatRoundStyleE2ESJ_EENS1_15EpilogueDefaultEEEEEvvEEEEvNT_6ParamsE,"a",@progbits
	.sectionflags	@""
	.align	4
.nv.constant0._ZN7cutlass13device_kernelINS_4gemm6kernel13GemmUniversalIN4cute5tupleIJiiiiEEENS1_10collective13CollectiveMmaINS1_37MainloopSm90TmaGmmaWarpSpecializedFP8ILi6ENS5_IJNS4_1CILi1EEESB_SB_EEENS1_32KernelTmaWarpSpecializedPingpongEEENS5_IJNSA_ILi64EEENSA_ILi80EEENSA_ILi256EEEEEENS_12float_e4m3_tENS5_IJlSB_lEEESJ_SK_NS4_8TiledMMAINS4_8MMA_AtomIJNS4_4SM904GMMA30MMA_64x16x32_F32E4M3E4M3_SS_TNILNSO_7ScaleInE1ELSQ_1EEEEEENS4_6LayoutISC_NS5_IJNSA_ILi0EEESU_SU_EEEEENS5_IJNS4_10UnderscoreESX_SX_EEEEENS4_13SM90_TMA_LOADENS4_14ComposedLayoutINS4_7SwizzleILi3ELi4ELi3EEENS4_18smem_ptr_flag_bitsILi8EEENST_INS5_IJNSA_ILi8EEENSA_ILi128EEEEEENS5_IJS17_SB_EEEEEEEvNS4_8identityES10_S1B_vS1C_EENS_8epilogue10collective6detail29Sm90TmaWarpSpecializedAdapterINS1F_15DefaultEpilogueISJ_SK_SK_NS1E_6thread17LinearCombinationISJ_Li1EffLNS1J_9ScaleType4KindE0ELNS_15FloatRoundStyleE2ESJ_EENS1_15EpilogueDefaultEEEEEvvEEEEvNT_6ParamsE:
	.zero		1664


//--------------------- SYMBOLS --------------------------

	.type		.nv.reservedSmem.offset0,@object
	.size		.nv.reservedSmem.offset0,0x4
